// auto-generated by cutlass_sweep.gemm — config: {"arch": "sm_90", "cluster_m": 2, "cluster_n": 1, "dtype": "fp16", "dtype_b": "fp16", "layout": "nt", "stages": 0, "tile_k": 128, "tile_m": 64, "tile_n": 112}
#include "cutlass/cutlass.h"
#include "cutlass/gemm/collective/collective_builder.hpp"
#include "cutlass/gemm/device/gemm_universal_adapter.h"
#include "cutlass/gemm/kernel/gemm_universal.hpp"
#include "cutlass/epilogue/collective/collective_builder.hpp"

using ElemA = cutlass::half_t;
using ElemB = cutlass::half_t;
using ElemCD = cutlass::half_t;
using Acc  = float;
using TileShape    = cute::Shape<cute::_64, cute::_112, cute::_128>;
using ClusterShape = cute::Shape<cute::_2, cute::_1, cute::_1>;

using CollectiveEpilogue = typename cutlass::epilogue::collective::CollectiveBuilder<
    cutlass::arch::Sm90, cutlass::arch::OpClassTensorOp,
    TileShape, ClusterShape,
    cutlass::epilogue::collective::EpilogueTileAuto,
    Acc, Acc,
    ElemCD, cutlass::layout::RowMajor, 128 / cutlass::sizeof_bits<ElemCD>::value,
    ElemCD, cutlass::layout::RowMajor, 128 / cutlass::sizeof_bits<ElemCD>::value,
    cutlass::epilogue::collective::EpilogueScheduleAuto
  >::CollectiveOp;

using CollectiveMainloop = typename cutlass::gemm::collective::CollectiveBuilder<
    cutlass::arch::Sm90, cutlass::arch::OpClassTensorOp,
    ElemA, cutlass::layout::RowMajor, 128 / cutlass::sizeof_bits<ElemA>::value,
    ElemB, cutlass::layout::ColumnMajor, 128 / cutlass::sizeof_bits<ElemB>::value,
    Acc,
    TileShape, ClusterShape,
    cutlass::gemm::collective::StageCountAutoCarveout<static_cast<int>(sizeof(typename CollectiveEpilogue::SharedStorage))>,
    cutlass::gemm::collective::KernelScheduleAuto
  >::CollectiveOp;

using GemmKernel = cutlass::gemm::kernel::GemmUniversal<
    cute::Shape<int,int,int,int>,
    CollectiveMainloop,
    CollectiveEpilogue
>;
using Gemm = cutlass::gemm::device::GemmUniversalAdapter<GemmKernel>;

// Force the device kernel symbol into the cubin without needing a host main.
auto* _anchor = &cutlass::device_kernel<GemmKernel>;


// ===== COMPILED SASS (sm_90a) =====

	.target	sm_90a

	.elftype	@"ET_EXEC"


//--------------------- .note.nv.tkinfo           --------------------------
	.section	.note.nv.tkinfo,"",@"SHT_NOTE"
	.sectionflags	@"SHF_NOTE_NV_TKINFO"
	.tkinfo
        /*0018*/ 	.word	0x00000002
        /*0030*/ 	.string	""
        /*0030*/ 	.string	"ptxas"
        /*0030*/ 	.string	"Cuda compilation tools, release 13.0, V13.0.88"
        /*0030*/ 	.string	"Build cuda_13.0.r13.0/compiler.36424714_0"
        /*0030*/ 	.string	"-arch sm_90a -m 64 "



//--------------------- .note.nv.cuinfo           --------------------------
	.section	.note.nv.cuinfo,"",@"SHT_NOTE"
	.sectionflags	@"SHF_NOTE_NV_CUINFO"
        /*0018*/ 	.short	0x0002
        /*001a*/ 	.short	0x005a
        /*001c*/ 	.short	0x0082
	.zero		2


//--------------------- .nv.info                  --------------------------
	.section	.nv.info,"",@"SHT_CUDA_INFO"
	.align	4


	//----- nvinfo : EIATTR_REGCOUNT
	.align		4
        /*0000*/ 	.byte	0x04, 0x2f
        /*0002*/ 	.short	(.L_15 - .L_14)
	.align		4
.L_14:
        /*0004*/ 	.word	index@(_ZN7cutlass13device_kernelINS_4gemm6kernel13GemmUniversalIN4cute5tupleIJiiiiEEENS1_10collective13CollectiveMmaINS1_34MainloopSm90TmaGmmaWarpSpecializedILi5ENS5_IJNS4_1CILi2EEENSA_ILi1EEESC_EEENS1_32KernelTmaWarpSpecializedPingpongEEENS5_IJNSA_ILi64EEENSA_ILi112EEENSA_ILi128EEEEEENS_6half_tENS5_IJlSC_lEEESK_SL_NS4_8TiledMMAINS4_8MMA_AtomIJNS4_4SM904GMMA25MMA_64x16x16_F32F16F16_SSILNSP_5MajorE0ELSR_0ELNSP_7ScaleInE1ELSS_1EEEEEENS4_6LayoutINS5_IJSC_SC_SC_EEENS5_IJNSA_ILi0EEESX_SX_EEEEENS5_IJNS4_10UnderscoreES10_S10_EEEEENS4_13SM90_TMA_LOADENS4_14ComposedLayoutINS4_7SwizzleILi3ELi4ELi3EEENS4_18smem_ptr_flag_bitsILi16EEENSV_INS5_IJNSA_ILi8EEESG_EEENS5_IJSG_SC_EEEEEEEvNS4_8identityENS4_23SM90_TMA_LOAD_MULTICASTES1D_vS1E_EENS_8epilogue10collective6detail29Sm90TmaWarpSpecializedAdapterINS1I_15DefaultEpilogueISK_SL_SL_NS1H_6thread17LinearCombinationISK_Li1EffLNS1M_9ScaleType4KindE0ELNS_15FloatRoundStyleE2ESK_EENS1_15EpilogueDefaultEEEEEvvEEEEvNT_6ParamsE)
        /*0008*/ 	.word	0x000000a8


	//----- nvinfo : EIATTR_FRAME_SIZE
	.align		4
.L_15:
        /*000c*/ 	.byte	0x04, 0x11
        /*000e*/ 	.short	(.L_17 - .L_16)
	.align		4
.L_16:
        /*0010*/ 	.word	index@(_ZN7cutlass13device_kernelINS_4gemm6kernel13GemmUniversalIN4cute5tupleIJiiiiEEENS1_10collective13CollectiveMmaINS1_34MainloopSm90TmaGmmaWarpSpecializedILi5ENS5_IJNS4_1CILi2EEENSA_ILi1EEESC_EEENS1_32KernelTmaWarpSpecializedPingpongEEENS5_IJNSA_ILi64EEENSA_ILi112EEENSA_ILi128EEEEEENS_6half_tENS5_IJlSC_lEEESK_SL_NS4_8TiledMMAINS4_8MMA_AtomIJNS4_4SM904GMMA25MMA_64x16x16_F32F16F16_SSILNSP_5MajorE0ELSR_0ELNSP_7ScaleInE1ELSS_1EEEEEENS4_6LayoutINS5_IJSC_SC_SC_EEENS5_IJNSA_ILi0EEESX_SX_EEEEENS5_IJNS4_10UnderscoreES10_S10_EEEEENS4_13SM90_TMA_LOADENS4_14ComposedLayoutINS4_7SwizzleILi3ELi4ELi3EEENS4_18smem_ptr_flag_bitsILi16EEENSV_INS5_IJNSA_ILi8EEESG_EEENS5_IJSG_SC_EEEEEEEvNS4_8identityENS4_23SM90_TMA_LOAD_MULTICASTES1D_vS1E_EENS_8epilogue10collective6detail29Sm90TmaWarpSpecializedAdapterINS1I_15DefaultEpilogueISK_SL_SL_NS1H_6thread17LinearCombinationISK_Li1EffLNS1M_9ScaleType4KindE0ELNS_15FloatRoundStyleE2ESK_EENS1_15EpilogueDefaultEEEEEvvEEEEvNT_6ParamsE)
        /*0014*/ 	.word	0x00000008


	//----- nvinfo : EIATTR_MIN_STACK_SIZE
	.align		4
.L_17:
        /*0018*/ 	.byte	0x04, 0x12
        /*001a*/ 	.short	(.L_19 - .L_18)
	.align		4
.L_18:
        /*001c*/ 	.word	index@(_ZN7cutlass13device_kernelINS_4gemm6kernel13GemmUniversalIN4cute5tupleIJiiiiEEENS1_10collective13CollectiveMmaINS1_34MainloopSm90TmaGmmaWarpSpecializedILi5ENS5_IJNS4_1CILi2EEENSA_ILi1EEESC_EEENS1_32KernelTmaWarpSpecializedPingpongEEENS5_IJNSA_ILi64EEENSA_ILi112EEENSA_ILi128EEEEEENS_6half_tENS5_IJlSC_lEEESK_SL_NS4_8TiledMMAINS4_8MMA_AtomIJNS4_4SM904GMMA25MMA_64x16x16_F32F16F16_SSILNSP_5MajorE0ELSR_0ELNSP_7ScaleInE1ELSS_1EEEEEENS4_6LayoutINS5_IJSC_SC_SC_EEENS5_IJNSA_ILi0EEESX_SX_EEEEENS5_IJNS4_10UnderscoreES10_S10_EEEEENS4_13SM90_TMA_LOADENS4_14ComposedLayoutINS4_7SwizzleILi3ELi4ELi3EEENS4_18smem_ptr_flag_bitsILi16EEENSV_INS5_IJNSA_ILi8EEESG_EEENS5_IJSG_SC_EEEEEEEvNS4_8identityENS4_23SM90_TMA_LOAD_MULTICASTES1D_vS1E_EENS_8epilogue10collective6detail29Sm90TmaWarpSpecializedAdapterINS1I_15DefaultEpilogueISK_SL_SL_NS1H_6thread17LinearCombinationISK_Li1EffLNS1M_9ScaleType4KindE0ELNS_15FloatRoundStyleE2ESK_EENS1_15EpilogueDefaultEEEEEvvEEEEvNT_6ParamsE)
        /*0020*/ 	.word	0x00000008
.L_19:


//--------------------- .nv.compat                --------------------------
	.section	.nv.compat,"",@"SHT_CUDA_COMPAT_INFO"
	.align	4
        /*0000*/ 	.byte	0x02, 0x09, 0x01, 0x00, 0x02, 0x02, 0x04, 0x00, 0x02, 0x05, 0x05, 0x00, 0x03, 0x07, 0x01, 0x01
        /*0010*/ 	.byte	0x02, 0x03, 0x01, 0x00, 0x02, 0x06, 0x01, 0x00, 0x04, 0x0b, 0x08, 0x00, 0x00, 0x00, 0x00, 0x00
        /*0020*/ 	.byte	0x00, 0x00, 0x00, 0x00


//--------------------- .nv.info._ZN7cutlass13device_kernelINS_4gemm6kernel13GemmUniversalIN4cute5tupleIJiiiiEEENS1_10collective13CollectiveMmaINS1_34MainloopSm90TmaGmmaWarpSpecializedILi5ENS5_IJNS4_1CILi2EEENSA_ILi1EEESC_EEENS1_32KernelTmaWarpSpecializedPingpongEEENS5_IJNSA_ILi64EEENSA_ILi112EEENSA_ILi128EEEEEENS_6half_tENS5_IJlSC_lEEESK_SL_NS4_8TiledMMAINS4_8MMA_AtomIJNS4_4SM904GMMA25MMA_64x16x16_F32F16F16_SSILNSP_5MajorE0ELSR_0ELNSP_7ScaleInE1ELSS_1EEEEEENS4_6LayoutINS5_IJSC_SC_SC_EEENS5_IJNSA_ILi0EEESX_SX_EEEEENS5_IJNS4_10UnderscoreES10_S10_EEEEENS4_13SM90_TMA_LOADENS4_14ComposedLayoutINS4_7SwizzleILi3ELi4ELi3EEENS4_18smem_ptr_flag_bitsILi16EEENSV_INS5_IJNSA_ILi8EEESG_EEENS5_IJSG_SC_EEEEEEEvNS4_8identityENS4_23SM90_TMA_LOAD_MULTICASTES1D_vS1E_EENS_8epilogue10collective6detail29Sm90TmaWarpSpecializedAdapterINS1I_15DefaultEpilogueISK_SL_SL_NS1H_6thread17LinearCombinationISK_Li1EffLNS1M_9ScaleType4KindE0ELNS_15FloatRoundStyleE2ESK_EENS1_15EpilogueDefaultEEEEEvvEEEEvNT_6ParamsE --------------------------
	.section	.nv.info._ZN7cutlass13device_kernelINS_4gemm6kernel13GemmUniversalIN4cute5tupleIJiiiiEEENS1_10collective13CollectiveMmaINS1_34MainloopSm90TmaGmmaWarpSpecializedILi5ENS5_IJNS4_1CILi2EEENSA_ILi1EEESC_EEENS1_32KernelTmaWarpSpecializedPingpongEEENS5_IJNSA_ILi64EEENSA_ILi112EEENSA_ILi128EEEEEENS_6half_tENS5_IJlSC_lEEESK_SL_NS4_8TiledMMAINS4_8MMA_AtomIJNS4_4SM904GMMA25MMA_64x16x16_F32F16F16_SSILNSP_5MajorE0ELSR_0ELNSP_7ScaleInE1ELSS_1EEEEEENS4_6LayoutINS5_IJSC_SC_SC_EEENS5_IJNSA_ILi0EEESX_SX_EEEEENS5_IJNS4_10UnderscoreES10_S10_EEEEENS4_13SM90_TMA_LOADENS4_14ComposedLayoutINS4_7SwizzleILi3ELi4ELi3EEENS4_18smem_ptr_flag_bitsILi16EEENSV_INS5_IJNSA_ILi8EEESG_EEENS5_IJSG_SC_EEEEEEEvNS4_8identityENS4_23SM90_TMA_LOAD_MULTICASTES1D_vS1E_EENS_8epilogue10collective6detail29Sm90TmaWarpSpecializedAdapterINS1I_15DefaultEpilogueISK_SL_SL_NS1H_6thread17LinearCombinationISK_Li1EffLNS1M_9ScaleType4KindE0ELNS_15FloatRoundStyleE2ESK_EENS1_15EpilogueDefaultEEEEEvvEEEEvNT_6ParamsE,"",@"SHT_CUDA_INFO"
	.sectionflags	@""
	.align	4


	//----- nvinfo : EIATTR_CUDA_API_VERSION
	.align		4
        /*0000*/ 	.byte	0x04, 0x37
        /*0002*/ 	.short	(.L_21 - .L_20)
.L_20:
        /*0004*/ 	.word	0x00000082


	//----- nvinfo : EIATTR_KPARAM_INFO
	.align		4
.L_21:
        /*0008*/ 	.byte	0x04, 0x17
        /*000a*/ 	.short	(.L_23 - .L_22)
.L_22:
        /*000c*/ 	.word	0x00000000
        /*0010*/ 	.short	0x0000
        /*0012*/ 	.short	0x0070
        /*0014*/ 	.byte	0x00, 0xf0, 0x01, 0x10


	//----- nvinfo : EIATTR_SPARSE_MMA_MASK
	.align		4
.L_23:
        /*0018*/ 	.byte	0x03, 0x50
        /*001a*/ 	.short	0x0000


	//----- nvinfo : EIATTR_MAXREG_COUNT
	.align		4
        /*001c*/ 	.byte	0x03, 0x1b
        /*001e*/ 	.short	0x00a8


	//----- nvinfo : EIATTR_NUM_BARRIERS
	.align		4
        /*0020*/ 	.byte	0x02, 0x4c
        /*0022*/ 	.byte	0x01
	.zero		1


	//----- nvinfo : EIATTR_EXTERNS
	.align		4
        /*0024*/ 	.byte	0x04, 0x0f
        /*0026*/ 	.short	(.L_25 - .L_24)


	//   ....[0]....
	.align		4
.L_24:
        /*0028*/ 	.word	index@(__assertfail)


	//----- nvinfo : EIATTR_ANNOTATIONS
	.align		4
.L_25:
        /*002c*/ 	.byte	0x04, 0x55
        /*002e*/ 	.short	(.L_27 - .L_26)


	//   ....[0]....
.L_26:
        /*0030*/ 	.word	0x00000001
        /*0034*/ 	.byte	0xd0, 0x0d, 0x00, 0x00, 0x01, 0x00, 0x00, 0x00, 0x70, 0x14, 0x00, 0x00, 0x01, 0x00, 0x00, 0x00
        /*0044*/ 	.byte	0x50, 0x83, 0x00, 0x00, 0x01, 0x00, 0x00, 0x00, 0x10, 0x90, 0x00, 0x00


	//----- nvinfo : EIATTR_MERCURY_ISA_VERSION
	.align		4
.L_27:
        /*0050*/ 	.byte	0x03, 0x5f
        /*0052*/ 	.short	0x0101


	//----- nvinfo : EIATTR_INT_WARP_WIDE_INSTR_OFFSETS
	.align		4
        /*0054*/ 	.byte	0x04, 0x31
        /*0056*/ 	.short	(.L_29 - .L_28)


	//   ....[0]....
.L_28:
        /*0058*/ 	.word	0x00000520


	//   ....[1]....
        /*005c*/ 	.word	0x00000560


	//   ....[2]....
        /*0060*/ 	.word	0x000005c0


	//   ....[3]....
        /*0064*/ 	.word	0x000005f0


	//   ....[4]....
        /*0068*/ 	.word	0x00000700


	//   ....[5]....
        /*006c*/ 	.word	0x00000780


	//   ....[6]....
        /*0070*/ 	.word	0x00000790


	//   ....[7]....
        /*0074*/ 	.word	0x000007f0


	//   ....[8]....
        /*0078*/ 	.word	0x00004890


	//----- nvinfo : EIATTR_COOP_GROUP_MASK_REGIDS
	.align		4
.L_29:
        /*007c*/ 	.byte	0x04, 0x29
        /*007e*/ 	.short	(.L_31 - .L_30)


	//   ....[0]....
.L_30:
        /*0080*/ 	.word	0xffffffff


	//   ....[1]....
        /*0084*/ 	.word	0xffffffff


	//   ....[2]....
        /*0088*/ 	.word	0xffffffff


	//   ....[3]....
        /*008c*/ 	.word	0xffffffff


	//   ....[4]....
        /*0090*/ 	.word	0xffffffff


	//   ....[5]....
        /*0094*/ 	.word	0xffffffff


	//   ....[6]....
        /*0098*/ 	.word	0xffffffff


	//----- nvinfo : EIATTR_COOP_GROUP_INSTR_OFFSETS
	.align		4
.L_31:
        /*009c*/ 	.byte	0x04, 0x28
        /*009e*/ 	.short	(.L_33 - .L_32)


	//   ....[0]....
.L_32:
        /*00a0*/ 	.word	0x00000070


	//   ....[1]....
        /*00a4*/ 	.word	0x00000080


	//   ....[2]....
        /*00a8*/ 	.word	0x00000140


	//   ....[3]....
        /*00ac*/ 	.word	0x000002f0


	//   ....[4]....
        /*00b0*/ 	.word	0x00000330


	//   ....[5]....
        /*00b4*/ 	.word	0x000003c0


	//   ....[6]....
        /*00b8*/ 	.word	0x00000980


	//----- nvinfo : EIATTR_REG_RECONFIG
	.align		4
.L_33:
        /*00bc*/ 	.byte	0x01, 0x54
	.zero		2


	//----- nvinfo : EIATTR_SYSCALL_OFFSETS
	.align		4
        /*00c0*/ 	.byte	0x04, 0x46
        /*00c2*/ 	.short	(.L_35 - .L_34)


	//   ....[0]....
.L_34:
        /*00c4*/ 	.word	0x00001940


	//----- nvinfo : EIATTR_MBARRIER_INSTR_OFFSETS
	.align		4
.L_35:
        /*00c8*/ 	.byte	0x04, 0x39
        /*00ca*/ 	.short	(.L_37 - .L_36)


	//   ....[0]....
.L_36:
        /*00cc*/ 	.word	0x00000240
        /*00d0*/ 	.word	0x000000ff
        /*00d4*/ 	.word	0x00000000
        /*00d8*/ 	.short	0x0100
        /*00da*/ 	.byte	0x08
	.zero		1


	//   ....[1]....
        /*00dc*/ 	.word	0x00000250
        /*00e0*/ 	.word	0x000000ff
        /*00e4*/ 	.word	0x00000028
        /*00e8*/ 	.short	0x0100
        /*00ea*/ 	.byte	0x08
	.zero		1


	//   ....[2]....
        /*00ec*/ 	.word	0x00000260
        /*00f0*/ 	.word	0x000000ff
        /*00f4*/ 	.word	0x00000008
        /*00f8*/ 	.short	0x0100
        /*00fa*/ 	.byte	0x08
	.zero		1


	//   ....[3]....
        /*00fc*/ 	.word	0x00000270
        /*0100*/ 	.word	0x000000ff
        /*0104*/ 	.word	0x00000030
        /*0108*/ 	.short	0x0100
        /*010a*/ 	.byte	0x08
	.zero		1


	//   ....[4]....
        /*010c*/ 	.word	0x00000280
        /*0110*/ 	.word	0x000000ff
        /*0114*/ 	.word	0x00000010
        /*0118*/ 	.short	0x0100
        /*011a*/ 	.byte	0x08
	.zero		1


	//   ....[5]....
        /*011c*/ 	.word	0x00000290
        /*0120*/ 	.word	0x000000ff
        /*0124*/ 	.word	0x00000038
        /*0128*/ 	.short	0x0100
        /*012a*/ 	.byte	0x08
	.zero		1


	//   ....[6]....
        /*012c*/ 	.word	0x000002a0
        /*0130*/ 	.word	0x000000ff
        /*0134*/ 	.word	0x00000018
        /*0138*/ 	.short	0x0100
        /*013a*/ 	.byte	0x08
	.zero		1


	//   ....[7]....
        /*013c*/ 	.word	0x000002b0
        /*0140*/ 	.word	0x000000ff
        /*0144*/ 	.word	0x00000040
        /*0148*/ 	.short	0x0100
        /*014a*/ 	.byte	0x08
	.zero		1


	//   ....[8]....
        /*014c*/ 	.word	0x000002c0
        /*0150*/ 	.word	0x000000ff
        /*0154*/ 	.word	0x00000020
        /*0158*/ 	.short	0x0100
        /*015a*/ 	.byte	0x08
	.zero		1


	//   ....[9]....
        /*015c*/ 	.word	0x000002d0
        /*0160*/ 	.word	0x000000ff
        /*0164*/ 	.word	0x00000048
        /*0168*/ 	.short	0x0100
        /*016a*/ 	.byte	0x08
	.zero		1


	//   ....[10]....
        /*016c*/ 	.word	0x00000820
        /*0170*/ 	.word	0x000000ff
        /*0174*/ 	.word	0x00000080
        /*0178*/ 	.short	0x0100
        /*017a*/ 	.byte	0x08
	.zero		1


	//   ....[11]....
        /*017c*/ 	.word	0x000008c0
        /*0180*/ 	.word	0x000000ff
        /*0184*/ 	.word	0x00000088
        /*0188*/ 	.short	0x0100
        /*018a*/ 	.byte	0x08
	.zero		1


	//   ....[12]....
        /*018c*/ 	.word	0x00000900
        /*0190*/ 	.word	0x000000ff
        /*0194*/ 	.word	0x00000060
        /*0198*/ 	.short	0x0100
        /*019a*/ 	.byte	0x09
	.zero		1


	//   ....[13]....
        /*019c*/ 	.word	0x00000910
        /*01a0*/ 	.word	0x000000ff
        /*01a4*/ 	.word	0x00000068
        /*01a8*/ 	.short	0x0100
        /*01aa*/ 	.byte	0x09
	.zero		1


	//   ....[14]....
        /*01ac*/ 	.word	0x00000920
        /*01b0*/ 	.word	0x000000ff
        /*01b4*/ 	.word	0x00000070
        /*01b8*/ 	.short	0x0100
        /*01ba*/ 	.byte	0x09
	.zero		1


	//   ....[15]....
        /*01bc*/ 	.word	0x00000930
        /*01c0*/ 	.word	0x000000ff
        /*01c4*/ 	.word	0x00000078
        /*01c8*/ 	.short	0x0100
        /*01ca*/ 	.byte	0x09
	.zero		1


	//   ....[16]....
        /*01cc*/ 	.word	0x00001800
        /*01d0*/ 	.word	0x000000ff
        /*01d4*/ 	.word	0xfffffff8
        /*01d8*/ 	.short	0x010a
        /*01da*/ 	.byte	0x2b
	.zero		1


	//   ....[17]....
        /*01dc*/ 	.word	0x000019c0
        /*01e0*/ 	.word	0x00000003
        /*01e4*/ 	.word	0x00000000
        /*01e8*/ 	.short	0x010a
        /*01ea*/ 	.byte	0x3f
	.zero		1


	//   ....[18]....
        /*01ec*/ 	.word	0x00001a00
        /*01f0*/ 	.word	0x00000003
        /*01f4*/ 	.word	0x00000000
        /*01f8*/ 	.short	0x010a
        /*01fa*/ 	.byte	0x3f
	.zero		1


	//   ....[19]....
        /*01fc*/ 	.word	0x000030c0
        /*0200*/ 	.word	0x000000ff
        /*0204*/ 	.word	0x00000000
        /*0208*/ 	.short	0x010a
        /*020a*/ 	.byte	0x04
	.zero		1


	//   ....[20]....
        /*020c*/ 	.word	0x00003100
        /*0210*/ 	.word	0x000000ff
        /*0214*/ 	.word	0x00000000
        /*0218*/ 	.short	0x010a
        /*021a*/ 	.byte	0x04
	.zero		1


	//   ....[21]....
        /*021c*/ 	.word	0x00004720
        /*0220*/ 	.word	0x00000005
        /*0224*/ 	.word	0x00000000
        /*0228*/ 	.short	0x0101
        /*022a*/ 	.byte	0x3f
	.zero		1


	//   ....[22]....
        /*022c*/ 	.word	0x00004830
        /*0230*/ 	.word	0x00000003
        /*0234*/ 	.word	0x00000000
        /*0238*/ 	.short	0x0101
        /*023a*/ 	.byte	0x29
	.zero		1


	//   ....[23]....
        /*023c*/ 	.word	0x00004930
        /*0240*/ 	.word	0x00000003
        /*0244*/ 	.word	0x00000000
        /*0248*/ 	.short	0x0101
        /*024a*/ 	.byte	0x3f
	.zero		1


	//   ....[24]....
        /*024c*/ 	.word	0x000049b0
        /*0250*/ 	.word	0x000000ff
        /*0254*/ 	.word	0x00000008
        /*0258*/ 	.short	0x010a
        /*025a*/ 	.byte	0x2b
	.zero		1


	//   ....[25]....
        /*025c*/ 	.word	0x00008390
        /*0260*/ 	.word	0x00000000
        /*0264*/ 	.word	0x00000000
        /*0268*/ 	.short	0x0101
        /*026a*/ 	.byte	0x29
	.zero		1


	//   ....[26]....
        /*026c*/ 	.word	0x00008c90
        /*0270*/ 	.word	0x0000000c
        /*0274*/ 	.word	0x00000028
        /*0278*/ 	.short	0x010a
        /*027a*/ 	.byte	0x3f
	.zero		1


	//   ....[27]....
        /*027c*/ 	.word	0x00009140
        /*0280*/ 	.word	0x00000006
        /*0284*/ 	.word	0x00000088
        /*0288*/ 	.short	0x0101
        /*028a*/ 	.byte	0x3f
	.zero		1


	//   ....[28]....
        /*028c*/ 	.word	0x00009860
        /*0290*/ 	.word	0x00000007
        /*0294*/ 	.word	0x00000000
        /*0298*/ 	.short	0x010a
        /*029a*/ 	.byte	0x3f
	.zero		1


	//   ....[29]....
        /*029c*/ 	.word	0x000098e0
        /*02a0*/ 	.word	0x00000006
        /*02a4*/ 	.word	0x00000000
        /*02a8*/ 	.short	0x010a
        /*02aa*/ 	.byte	0x3f
	.zero		1


	//   ....[30]....
        /*02ac*/ 	.word	0x00009970
        /*02b0*/ 	.word	0x00000007
        /*02b4*/ 	.word	0x00000000
        /*02b8*/ 	.short	0x010a
        /*02ba*/ 	.byte	0x3f
	.zero		1


	//   ....[31]....
        /*02bc*/ 	.word	0x00009a00
        /*02c0*/ 	.word	0x00000006
        /*02c4*/ 	.word	0x00000000
        /*02c8*/ 	.short	0x010a
        /*02ca*/ 	.byte	0x3f
	.zero		1


	//   ....[32]....
        /*02cc*/ 	.word	0x00009a90
        /*02d0*/ 	.word	0x00000005
        /*02d4*/ 	.word	0x00000000
        /*02d8*/ 	.short	0x010a
        /*02da*/ 	.byte	0x3f
	.zero		1


	//   ....[33]....
        /*02dc*/ 	.word	0x00009b00
        /*02e0*/ 	.word	0x00000003
        /*02e4*/ 	.word	0xfffffff8
        /*02e8*/ 	.short	0x010a
        /*02ea*/ 	.byte	0x3f
	.zero		1


	//   ....[34]....
        /*02ec*/ 	.word	0x00009b50
        /*02f0*/ 	.word	0x00000003
        /*02f4*/ 	.word	0x00000000
        /*02f8*/ 	.short	0x010a
        /*02fa*/ 	.byte	0x3f
	.zero		1


	//   ....[35]....
        /*02fc*/ 	.word	0x00009bb0
        /*0300*/ 	.word	0x00000005
        /*0304*/ 	.word	0x00000000
        /*0308*/ 	.short	0x010a
        /*030a*/ 	.byte	0x3f
	.zero		1


	//   ....[36]....
        /*030c*/ 	.word	0x00009c10
        /*0310*/ 	.word	0x00000003
        /*0314*/ 	.word	0x00000008
        /*0318*/ 	.short	0x010a
        /*031a*/ 	.byte	0x3f
	.zero		1


	//   ....[37]....
        /*031c*/ 	.word	0x00009ce0
        /*0320*/ 	.word	0x0000000c
        /*0324*/ 	.word	0x00000028
        /*0328*/ 	.short	0x010a
        /*032a*/ 	.byte	0x3f
	.zero		1


	//   ....[38]....
        /*032c*/ 	.word	0x00009db0
        /*0330*/ 	.word	0x00000007
        /*0334*/ 	.word	0x00000000
        /*0338*/ 	.short	0x010a
        /*033a*/ 	.byte	0x3f
	.zero		1


	//   ....[39]....
        /*033c*/ 	.word	0x00009e00
        /*0340*/ 	.word	0x00000006
        /*0344*/ 	.word	0x00000000
        /*0348*/ 	.short	0x010a
        /*034a*/ 	.byte	0x3f
	.zero		1


	//   ....[40]....
        /*034c*/ 	.word	0x00009e50
        /*0350*/ 	.word	0x00000007
        /*0354*/ 	.word	0x00000000
        /*0358*/ 	.short	0x010a
        /*035a*/ 	.byte	0x3f
	.zero		1


	//   ....[41]....
        /*035c*/ 	.word	0x00009ea0
        /*0360*/ 	.word	0x00000006
        /*0364*/ 	.word	0x00000000
        /*0368*/ 	.short	0x010a
        /*036a*/ 	.byte	0x3f
	.zero		1


	//----- nvinfo : EIATTR_NUM_MBARRIERS
	.align		4
.L_37:
        /*036c*/ 	.byte	0x03, 0x38
        /*036e*/ 	.short	0x0010


	//----- nvinfo : EIATTR_EXIT_INSTR_OFFSETS
	.align		4
        /*0370*/ 	.byte	0x04, 0x1c
        /*0372*/ 	.short	(.L_39 - .L_38)


	//   ....[0]....
.L_38:
        /*0374*/ 	.word	0x00001400


	//   ....[1]....
        /*0378*/ 	.word	0x00001460


	//   ....[2]....
        /*037c*/ 	.word	0x00008990


	//   ....[3]....
        /*0380*/ 	.word	0x000089c0


	//   ....[4]....
        /*0384*/ 	.word	0x00009ae0


	//----- nvinfo : EIATTR_MAX_THREADS
	.align		4
.L_39:
        /*0388*/ 	.byte	0x04, 0x05
        /*038a*/ 	.short	(.L_41 - .L_40)
.L_40:
        /*038c*/ 	.word	0x00000180
        /*0390*/ 	.word	0x00000001
        /*0394*/ 	.word	0x00000001


	//----- nvinfo : EIATTR_CRS_STACK_SIZE
	.align		4
.L_41:
        /*0398*/ 	.byte	0x04, 0x1e
        /*039a*/ 	.short	(.L_43 - .L_42)
.L_42:
        /*039c*/ 	.word	0x00000000


	//----- nvinfo : EIATTR_CBANK_PARAM_SIZE
	.align		4
.L_43:
        /*03a0*/ 	.byte	0x03, 0x19
        /*03a2*/ 	.short	0x0470


	//----- nvinfo : EIATTR_PARAM_CBANK
	.align		4
        /*03a4*/ 	.byte	0x04, 0x0a
        /*03a6*/ 	.short	(.L_45 - .L_44)
	.align		4
.L_44:
        /*03a8*/ 	.word	index@(.nv.constant0._ZN7cutlass13device_kernelINS_4gemm6kernel13GemmUniversalIN4cute5tupleIJiiiiEEENS1_10collective13CollectiveMmaINS1_34MainloopSm90TmaGmmaWarpSpecializedILi5ENS5_IJNS4_1CILi2EEENSA_ILi1EEESC_EEENS1_32KernelTmaWarpSpecializedPingpongEEENS5_IJNSA_ILi64EEENSA_ILi112EEENSA_ILi128EEEEEENS_6half_tENS5_IJlSC_lEEESK_SL_NS4_8TiledMMAINS4_8MMA_AtomIJNS4_4SM904GMMA25MMA_64x16x16_F32F16F16_SSILNSP_5MajorE0ELSR_0ELNSP_7ScaleInE1ELSS_1EEEEEENS4_6LayoutINS5_IJSC_SC_SC_EEENS5_IJNSA_ILi0EEESX_SX_EEEEENS5_IJNS4_10UnderscoreES10_S10_EEEEENS4_13SM90_TMA_LOADENS4_14ComposedLayoutINS4_7SwizzleILi3ELi4ELi3EEENS4_18smem_ptr_flag_bitsILi16EEENSV_INS5_IJNSA_ILi8EEESG_EEENS5_IJSG_SC_EEEEEEEvNS4_8identityENS4_23SM90_TMA_LOAD_MULTICASTES1D_vS1E_EENS_8epilogue10collective6detail29Sm90TmaWarpSpecializedAdapterINS1I_15DefaultEpilogueISK_SL_SL_NS1H_6thread17LinearCombinationISK_Li1EffLNS1M_9ScaleType4KindE0ELNS_15FloatRoundStyleE2ESK_EENS1_15EpilogueDefaultEEEEEvvEEEEvNT_6ParamsE)
        /*03ac*/ 	.short	0x0210
        /*03ae*/ 	.short	0x0470


	//----- nvinfo : EIATTR_SW_WAR
	.align		4
.L_45:
        /*03b0*/ 	.byte	0x04, 0x36
        /*03b2*/ 	.short	(.L_47 - .L_46)
.L_46:
        /*03b4*/ 	.word	0x00000008
.L_47:


//--------------------- .nv.callgraph             --------------------------
	.section	.nv.callgraph,"",@"SHT_CUDA_CALLGRAPH"
	.align	4
	.sectionentsize	8
	.align		4
        /*0000*/ 	.word	0x00000000
	.align		4
        /*0004*/ 	.word	0xffffffff
	.align		4
        /*0008*/ 	.word	index@(_ZN7cutlass13device_kernelINS_4gemm6kernel13GemmUniversalIN4cute5tupleIJiiiiEEENS1_10collective13CollectiveMmaINS1_34MainloopSm90TmaGmmaWarpSpecializedILi5ENS5_IJNS4_1CILi2EEENSA_ILi1EEESC_EEENS1_32KernelTmaWarpSpecializedPingpongEEENS5_IJNSA_ILi64EEENSA_ILi112EEENSA_ILi128EEEEEENS_6half_tENS5_IJlSC_lEEESK_SL_NS4_8TiledMMAINS4_8MMA_AtomIJNS4_4SM904GMMA25MMA_64x16x16_F32F16F16_SSILNSP_5MajorE0ELSR_0ELNSP_7ScaleInE1ELSS_1EEEEEENS4_6LayoutINS5_IJSC_SC_SC_EEENS5_IJNSA_ILi0EEESX_SX_EEEEENS5_IJNS4_10UnderscoreES10_S10_EEEEENS4_13SM90_TMA_LOADENS4_14ComposedLayoutINS4_7SwizzleILi3ELi4ELi3EEENS4_18smem_ptr_flag_bitsILi16EEENSV_INS5_IJNSA_ILi8EEESG_EEENS5_IJSG_SC_EEEEEEEvNS4_8identityENS4_23SM90_TMA_LOAD_MULTICASTES1D_vS1E_EENS_8epilogue10collective6detail29Sm90TmaWarpSpecializedAdapterINS1I_15DefaultEpilogueISK_SL_SL_NS1H_6thread17LinearCombinationISK_Li1EffLNS1M_9ScaleType4KindE0ELNS_15FloatRoundStyleE2ESK_EENS1_15EpilogueDefaultEEEEEvvEEEEvNT_6ParamsE)
	.align		4
        /*000c*/ 	.word	index@(__assertfail)
	.align		4
        /*0010*/ 	.word	0x00000000
	.align		4
        /*0014*/ 	.word	0xfffffffe
	.align		4
        /*0018*/ 	.word	0x00000000
	.align		4
        /*001c*/ 	.word	0xfffffffd
	.align		4
        /*0020*/ 	.word	0x00000000
	.align		4
        /*0024*/ 	.word	0xfffffffc


//--------------------- .nv.constant4             --------------------------
	.section	.nv.constant4,"a",@progbits
	.align	8
	.align		8
.nv.constant4:
        /*0000*/ 	.dword	__assertfail
	.align		8
        /*0008*/ 	.dword	__unnamed_1
	.align		8
        /*0010*/ 	.dword	_ZN40_INTERNAL_cbf43734_4_k_cu_b8f1c1ca_170284cuda3std3__45__cpo5beginE
	.align		8
        /*0018*/ 	.dword	_ZN40_INTERNAL_cbf43734_4_k_cu_b8f1c1ca_170284cuda3std3__45__cpo3endE
	.align		8
        /*0020*/ 	.dword	_ZN40_INTERNAL_cbf43734_4_k_cu_b8f1c1ca_170284cuda3std3__45__cpo6cbeginE
	.align		8
        /*0028*/ 	.dword	_ZN40_INTERNAL_cbf43734_4_k_cu_b8f1c1ca_170284cuda3std3__45__cpo4cendE
	.align		8
        /*0030*/ 	.dword	_ZN40_INTERNAL_cbf43734_4_k_cu_b8f1c1ca_170284cuda3std3__442_GLOBAL__N__cbf43734_4_k_cu_b8f1c1ca_170286ignoreE
	.align		8
        /*0038*/ 	.dword	_ZN40_INTERNAL_cbf43734_4_k_cu_b8f1c1ca_170284cuda3std3__419piecewise_constructE
	.align		8
        /*0040*/ 	.dword	_ZN40_INTERNAL_cbf43734_4_k_cu_b8f1c1ca_170284cuda3std3__48in_placeE
	.align		8
        /*0048*/ 	.dword	_ZN40_INTERNAL_cbf43734_4_k_cu_b8f1c1ca_170284cuda3std6ranges3__45__cpo4swapE
	.align		8
        /*0050*/ 	.dword	_ZN40_INTERNAL_cbf43734_4_k_cu_b8f1c1ca_170284cuda3std6ranges3__45__cpo9iter_moveE
	.align		8
        /*0058*/ 	.dword	_ZN40_INTERNAL_cbf43734_4_k_cu_b8f1c1ca_170284cute7productE
	.align		8
        /*0060*/ 	.dword	_ZN40_INTERNAL_cbf43734_4_k_cu_b8f1c1ca_170284cute1_E
	.align		8
        /*0068*/ 	.dword	$str$22
	.align		8
        /*0070*/ 	.dword	$str$23


//--------------------- .text._ZN7cutlass13device_kernelINS_4gemm6kernel13GemmUniversalIN4cute5tupleIJiiiiEEENS1_10collective13CollectiveMmaINS1_34MainloopSm90TmaGmmaWarpSpecializedILi5ENS5_IJNS4_1CILi2EEENSA_ILi1EEESC_EEENS1_32KernelTmaWarpSpecializedPingpongEEENS5_IJNSA_ILi64EEENSA_ILi112EEENSA_ILi128EEEEEENS_6half_tENS5_IJlSC_lEEESK_SL_NS4_8TiledMMAINS4_8MMA_AtomIJNS4_4SM904GMMA25MMA_64x16x16_F32F16F16_SSILNSP_5MajorE0ELSR_0ELNSP_7ScaleInE1ELSS_1EEEEEENS4_6LayoutINS5_IJSC_SC_SC_EEENS5_IJNSA_ILi0EEESX_SX_EEEEENS5_IJNS4_10UnderscoreES10_S10_EEEEENS4_13SM90_TMA_LOADENS4_14ComposedLayoutINS4_7SwizzleILi3ELi4ELi3EEENS4_18smem_ptr_flag_bitsILi16EEENSV_INS5_IJNSA_ILi8EEESG_EEENS5_IJSG_SC_EEEEEEEvNS4_8identityENS4_23SM90_TMA_LOAD_MULTICASTES1D_vS1E_EENS_8epilogue10collective6detail29Sm90TmaWarpSpecializedAdapterINS1I_15DefaultEpilogueISK_SL_SL_NS1H_6thread17LinearCombinationISK_Li1EffLNS1M_9ScaleType4KindE0ELNS_15FloatRoundStyleE2ESK_EENS1_15EpilogueDefaultEEEEEvvEEEEvNT_6ParamsE --------------------------
	.section	.text._ZN7cutlass13device_kernelINS_4gemm6kernel13GemmUniversalIN4cute5tupleIJiiiiEEENS1_10collective13CollectiveMmaINS1_34MainloopSm90TmaGmmaWarpSpecializedILi5ENS5_IJNS4_1CILi2EEENSA_ILi1EEESC_EEENS1_32KernelTmaWarpSpecializedPingpongEEENS5_IJNSA_ILi64EEENSA_ILi112EEENSA_ILi128EEEEEENS_6half_tENS5_IJlSC_lEEESK_SL_NS4_8TiledMMAINS4_8MMA_AtomIJNS4_4SM904GMMA25MMA_64x16x16_F32F16F16_SSILNSP_5MajorE0ELSR_0ELNSP_7ScaleInE1ELSS_1EEEEEENS4_6LayoutINS5_IJSC_SC_SC_EEENS5_IJNSA_ILi0EEESX_SX_EEEEENS5_IJNS4_10UnderscoreES10_S10_EEEEENS4_13SM90_TMA_LOADENS4_14ComposedLayoutINS4_7SwizzleILi3ELi4ELi3EEENS4_18smem_ptr_flag_bitsILi16EEENSV_INS5_IJNSA_ILi8EEESG_EEENS5_IJSG_SC_EEEEEEEvNS4_8identityENS4_23SM90_TMA_LOAD_MULTICASTES1D_vS1E_EENS_8epilogue10collective6detail29Sm90TmaWarpSpecializedAdapterINS1I_15DefaultEpilogueISK_SL_SL_NS1H_6thread17LinearCombinationISK_Li1EffLNS1M_9ScaleType4KindE0ELNS_15FloatRoundStyleE2ESK_EENS1_15EpilogueDefaultEEEEEvvEEEEvNT_6ParamsE,"ax",@progbits
	.align	128
.text._ZN7cutlass13device_kernelINS_4gemm6kernel13GemmUniversalIN4cute5tupleIJiiiiEEENS1_10collective13CollectiveMmaINS1_34MainloopSm90TmaGmmaWarpSpecializedILi5ENS5_IJNS4_1CILi2EEENSA_ILi1EEESC_EEENS1_32KernelTmaWarpSpecializedPingpongEEENS5_IJNSA_ILi64EEENSA_ILi112EEENSA_ILi128EEEEEENS_6half_tENS5_IJlSC_lEEESK_SL_NS4_8TiledMMAINS4_8MMA_AtomIJNS4_4SM904GMMA25MMA_64x16x16_F32F16F16_SSILNSP_5MajorE0ELSR_0ELNSP_7ScaleInE1ELSS_1EEEEEENS4_6LayoutINS5_IJSC_SC_SC_EEENS5_IJNSA_ILi0EEESX_SX_EEEEENS5_IJNS4_10UnderscoreES10_S10_EEEEENS4_13SM90_TMA_LOADENS4_14ComposedLayoutINS4_7SwizzleILi3ELi4ELi3EEENS4_18smem_ptr_flag_bitsILi16EEENSV_INS5_IJNSA_ILi8EEESG_EEENS5_IJSG_SC_EEEEEEEvNS4_8identityENS4_23SM90_TMA_LOAD_MULTICASTES1D_vS1E_EENS_8epilogue10collective6detail29Sm90TmaWarpSpecializedAdapterINS1I_15DefaultEpilogueISK_SL_SL_NS1H_6thread17LinearCombinationISK_Li1EffLNS1M_9ScaleType4KindE0ELNS_15FloatRoundStyleE2ESK_EENS1_15EpilogueDefaultEEEEEvvEEEEvNT_6ParamsE:
        .type           _ZN7cutlass13device_kernelINS_4gemm6kernel13GemmUniversalIN4cute5tupleIJiiiiEEENS1_10collective13CollectiveMmaINS1_34MainloopSm90TmaGmmaWarpSpecializedILi5ENS5_IJNS4_1CILi2EEENSA_ILi1EEESC_EEENS1_32KernelTmaWarpSpecializedPingpongEEENS5_IJNSA_ILi64EEENSA_ILi112EEENSA_ILi128EEEEEENS_6half_tENS5_IJlSC_lEEESK_SL_NS4_8TiledMMAINS4_8MMA_AtomIJNS4_4SM904GMMA25MMA_64x16x16_F32F16F16_SSILNSP_5MajorE0ELSR_0ELNSP_7ScaleInE1ELSS_1EEEEEENS4_6LayoutINS5_IJSC_SC_SC_EEENS5_IJNSA_ILi0EEESX_SX_EEEEENS5_IJNS4_10UnderscoreES10_S10_EEEEENS4_13SM90_TMA_LOADENS4_14ComposedLayoutINS4_7SwizzleILi3ELi4ELi3EEENS4_18smem_ptr_flag_bitsILi16EEENSV_INS5_IJNSA_ILi8EEESG_EEENS5_IJSG_SC_EEEEEEEvNS4_8identityENS4_23SM90_TMA_LOAD_MULTICASTES1D_vS1E_EENS_8epilogue10collective6detail29Sm90TmaWarpSpecializedAdapterINS1I_15DefaultEpilogueISK_SL_SL_NS1H_6thread17LinearCombinationISK_Li1EffLNS1M_9ScaleType4KindE0ELNS_15FloatRoundStyleE2ESK_EENS1_15EpilogueDefaultEEEEEvvEEEEvNT_6ParamsE,@function
        .size           _ZN7cutlass13device_kernelINS_4gemm6kernel13GemmUniversalIN4cute5tupleIJiiiiEEENS1_10collective13CollectiveMmaINS1_34MainloopSm90TmaGmmaWarpSpecializedILi5ENS5_IJNS4_1CILi2EEENSA_ILi1EEESC_EEENS1_32KernelTmaWarpSpecializedPingpongEEENS5_IJNSA_ILi64EEENSA_ILi112EEENSA_ILi128EEEEEENS_6half_tENS5_IJlSC_lEEESK_SL_NS4_8TiledMMAINS4_8MMA_AtomIJNS4_4SM904GMMA25MMA_64x16x16_F32F16F16_SSILNSP_5MajorE0ELSR_0ELNSP_7ScaleInE1ELSS_1EEEEEENS4_6LayoutINS5_IJSC_SC_SC_EEENS5_IJNSA_ILi0EEESX_SX_EEEEENS5_IJNS4_10UnderscoreES10_S10_EEEEENS4_13SM90_TMA_LOADENS4_14ComposedLayoutINS4_7SwizzleILi3ELi4ELi3EEENS4_18smem_ptr_flag_bitsILi16EEENSV_INS5_IJNSA_ILi8EEESG_EEENS5_IJSG_SC_EEEEEEEvNS4_8identityENS4_23SM90_TMA_LOAD_MULTICASTES1D_vS1E_EENS_8epilogue10collective6detail29Sm90TmaWarpSpecializedAdapterINS1I_15DefaultEpilogueISK_SL_SL_NS1H_6thread17LinearCombinationISK_Li1EffLNS1M_9ScaleType4KindE0ELNS_15FloatRoundStyleE2ESK_EENS1_15EpilogueDefaultEEEEEvvEEEEvNT_6ParamsE,(.L_x_187 - _ZN7cutlass13device_kernelINS_4gemm6kernel13GemmUniversalIN4cute5tupleIJiiiiEEENS1_10collective13CollectiveMmaINS1_34MainloopSm90TmaGmmaWarpSpecializedILi5ENS5_IJNS4_1CILi2EEENSA_ILi1EEESC_EEENS1_32KernelTmaWarpSpecializedPingpongEEENS5_IJNSA_ILi64EEENSA_ILi112EEENSA_ILi128EEEEEENS_6half_tENS5_IJlSC_lEEESK_SL_NS4_8TiledMMAINS4_8MMA_AtomIJNS4_4SM904GMMA25MMA_64x16x16_F32F16F16_SSILNSP_5MajorE0ELSR_0ELNSP_7ScaleInE1ELSS_1EEEEEENS4_6LayoutINS5_IJSC_SC_SC_EEENS5_IJNSA_ILi0EEESX_SX_EEEEENS5_IJNS4_10UnderscoreES10_S10_EEEEENS4_13SM90_TMA_LOADENS4_14ComposedLayoutINS4_7SwizzleILi3ELi4ELi3EEENS4_18smem_ptr_flag_bitsILi16EEENSV_INS5_IJNSA_ILi8EEESG_EEENS5_IJSG_SC_EEEEEEEvNS4_8identityENS4_23SM90_TMA_LOAD_MULTICASTES1D_vS1E_EENS_8epilogue10collective6detail29Sm90TmaWarpSpecializedAdapterINS1I_15DefaultEpilogueISK_SL_SL_NS1H_6thread17LinearCombinationISK_Li1EffLNS1M_9ScaleType4KindE0ELNS_15FloatRoundStyleE2ESK_EENS1_15EpilogueDefaultEEEEEvvEEEEvNT_6ParamsE)
        .other          _ZN7cutlass13device_kernelINS_4gemm6kernel13GemmUniversalIN4cute5tupleIJiiiiEEENS1_10collective13CollectiveMmaINS1_34MainloopSm90TmaGmmaWarpSpecializedILi5ENS5_IJNS4_1CILi2EEENSA_ILi1EEESC_EEENS1_32KernelTmaWarpSpecializedPingpongEEENS5_IJNSA_ILi64EEENSA_ILi112EEENSA_ILi128EEEEEENS_6half_tENS5_IJlSC_lEEESK_SL_NS4_8TiledMMAINS4_8MMA_AtomIJNS4_4SM904GMMA25MMA_64x16x16_F32F16F16_SSILNSP_5MajorE0ELSR_0ELNSP_7ScaleInE1ELSS_1EEEEEENS4_6LayoutINS5_IJSC_SC_SC_EEENS5_IJNSA_ILi0EEESX_SX_EEEEENS5_IJNS4_10UnderscoreES10_S10_EEEEENS4_13SM90_TMA_LOADENS4_14ComposedLayoutINS4_7SwizzleILi3ELi4ELi3EEENS4_18smem_ptr_flag_bitsILi16EEENSV_INS5_IJNSA_ILi8EEESG_EEENS5_IJSG_SC_EEEEEEEvNS4_8identityENS4_23SM90_TMA_LOAD_MULTICASTES1D_vS1E_EENS_8epilogue10collective6detail29Sm90TmaWarpSpecializedAdapterINS1I_15DefaultEpilogueISK_SL_SL_NS1H_6thread17LinearCombinationISK_Li1EffLNS1M_9ScaleType4KindE0ELNS_15FloatRoundStyleE2ESK_EENS1_15EpilogueDefaultEEEEEvvEEEEvNT_6ParamsE,@"STO_CUDA_ENTRY STV_DEFAULT"
_ZN7cutlass13device_kernelINS_4gemm6kernel13GemmUniversalIN4cute5tupleIJiiiiEEENS1_10collective13CollectiveMmaINS1_34MainloopSm90TmaGmmaWarpSpecializedILi5ENS5_IJNS4_1CILi2EEENSA_ILi1EEESC_EEENS1_32KernelTmaWarpSpecializedPingpongEEENS5_IJNSA_ILi64EEENSA_ILi112EEENSA_ILi128EEEEEENS_6half_tENS5_IJlSC_lEEESK_SL_NS4_8TiledMMAINS4_8MMA_AtomIJNS4_4SM904GMMA25MMA_64x16x16_F32F16F16_SSILNSP_5MajorE0ELSR_0ELNSP_7ScaleInE1ELSS_1EEEEEENS4_6LayoutINS5_IJSC_SC_SC_EEENS5_IJNSA_ILi0EEESX_SX_EEEEENS5_IJNS4_10UnderscoreES10_S10_EEEEENS4_13SM90_TMA_LOADENS4_14ComposedLayoutINS4_7SwizzleILi3ELi4ELi3EEENS4_18smem_ptr_flag_bitsILi16EEENSV_INS5_IJNSA_ILi8EEESG_EEENS5_IJSG_SC_EEEEEEEvNS4_8identityENS4_23SM90_TMA_LOAD_MULTICASTES1D_vS1E_EENS_8epilogue10collective6detail29Sm90TmaWarpSpecializedAdapterINS1I_15DefaultEpilogueISK_SL_SL_NS1H_6thread17LinearCombinationISK_Li1EffLNS1M_9ScaleType4KindE0ELNS_15FloatRoundStyleE2ESK_EENS1_15EpilogueDefaultEEEEEvvEEEEvNT_6ParamsE:
[----:B------:R-:W0:Y:S02]  /*0000*/  LDC R1, c[0x0][0x28] ;  /* 0x00000a00ff017b82 */ /* 0x000e240000000800 */
[----:B0-----:R-:W-:Y:S01]  /*0010*/  VIADD R1, R1, 0xfffffff8 ;  /* 0xfffffff801017836 */ /* 0x001fe20000000000 */
[----:B------:R-:W0:Y:S01]  /*0020*/  S2R R5, SR_TID.X ;  /* 0x0000000000057919 */ /* 0x000e220000002100 */
[----:B------:R-:W-:Y:S01]  /*0030*/  ELECT P0, URZ, PT ;  /* 0x00000000003f782f */ /* 0x000fe20003800000 */
[----:B------:R-:W-:Y:S01]  /*0040*/  BSSY B0, `(.L_x_0) ;  /* 0x000000f000007945 */ /* 0x000fe20003800000 */
[--C-:B0-----:R-:W-:Y:S02]  /*0050*/  SHF.R.U32.HI R0, RZ, 0x5, R5.reuse ;  /* 0x00000005ff007819 */ /* 0x101fe40000011605 */
[----:B------:R-:W-:-:S03]  /*0060*/  SHF.R.U32.HI R7, RZ, 0x7, R5 ;  /* 0x00000007ff077819 */ /* 0x000fc60000011605 */
[----:B------:R-:W0:Y:S04]  /*0070*/  SHFL.IDX PT, R2, R0, RZ, 0x1f ;  /* 0x00001fff00027589 */ /* 0x000e2800000e0000 */
[----:B------:R1:W2:Y:S01]  /*0080*/  SHFL.IDX PT, R10, R7, RZ, 0x1f ;  /* 0x00001fff070a7589 */ /* 0x0002a200000e0000 */
[----:B0-----:R-:W-:-:S13]  /*0090*/  ISETP.NE.OR P0, PT, R2, RZ, !P0 ;  /* 0x000000ff0200720c */ /* 0x001fda0004705670 */
[----:B-12---:R-:W-:Y:S05]  /*00a0*/  @P0 BRA `(.L_x_1) ;  /* 0x0000000000200947 */ /* 0x006fea0003800000 */
[----:B------:R-:W-:Y:S02]  /*00b0*/  ULDC.64 UR4, c[0x0][0x198] ;  /* 0x0000660000047ab9 */ /* 0x000fe40000000a00 */
[----:B------:R-:W-:Y:S02]  /*00c0*/  UIADD3 UR6, UP0, UR4, 0xf0, URZ ;  /* 0x000000f004067890 */ /* 0x000fe4000ff1e03f */
[----:B------:R-:W-:Y:S02]  /*00d0*/  UIADD3 UR4, UP1, UR4, 0x1f0, URZ ;  /* 0x000001f004047890 */ /* 0x000fe4000ff3e03f */
[----:B------:R-:W-:Y:S02]  /*00e0*/  UIADD3.X UR7, URZ, UR5, URZ, UP0, !UPT ;  /* 0x000000053f077290 */ /* 0x000fe400087fe43f */
[----:B------:R-:W-:-:S07]  /*00f0*/  UIADD3.X UR5, URZ, UR5, URZ, UP1, !UPT ;  /* 0x000000053f057290 */ /* 0x000fce0008ffe43f */
[----:B------:R0:W-:Y:S02]  /*0100*/  UTMACCTL.PF [UR6] ;  /* 0x00000000060079b9 */ /* 0x0001e40008040000 */
[----:B------:R0:W-:Y:S02]  /*0110*/  UTMACCTL.PF [UR4] ;  /* 0x00000000040079b9 */ /* 0x0001e40008040000 */
[----:B0-----:R-:W-:Y:S01]  /*0120*/  NOP ;  /* 0x0000000000007918 */ /* 0x001fe20000000000 */
.L_x_1:
[----:B------:R-:W-:Y:S05]  /*0130*/  BSYNC B0 ;  /* 0x0000000000007941 */ /* 0x000fea0003800000 */
.L_x_0:
[----:B------:R-:W0:Y:S02]  /*0140*/  SHFL.IDX PT, R8, R0, RZ, 0x1f ;  /* 0x00001fff00087589 */ /* 0x000e2400000e0000 */
[----:B0-----:R-:W-:-:S13]  /*0150*/  ISETP.NE.AND P0, PT, R8, RZ, PT ;  /* 0x000000ff0800720c */ /* 0x001fda0003f05270 */
[----:B------:R-:W-:Y:S05]  /*0160*/  @P0 BRA `(.L_x_2) ;  /* 0x0000000000600947 */ /* 0x000fea0003800000 */
[----:B------:R-:W0:Y:S01]  /*0170*/  S2UR UR8, SR_CgaCtaId ;  /* 0x00000000000879c3 */ /* 0x000e220000008800 */
[----:B------:R-:W-:Y:S01]  /*0180*/  UMOV UR4, 0x400 ;  /* 0x0000040000047882 */ /* 0x000fe20000000000 */
[----:B------:R-:W-:Y:S01]  /*0190*/  UMOV UR5, 0x1 ;  /* 0x0000000100057882 */ /* 0x000fe20000000000 */
[----:B------:R-:W-:Y:S01]  /*01a0*/  UMOV UR6, 0x2 ;  /* 0x0000000200067882 */ /* 0x000fe20000000000 */
[----:B------:R-:W-:Y:S01]  /*01b0*/  ELECT P0, URZ, PT ;  /* 0x00000000003f782f */ /* 0x000fe20003800000 */
[----:B------:R-:W-:-:S04]  /*01c0*/  UIADD3 UR6, -UR6, 0x100000, URZ ;  /* 0x0010000006067890 */ /* 0x000fc8000fffe13f */
[----:B------:R-:W-:Y:S02]  /*01d0*/  USHF.L.U32 UR7, UR6, 0xb, URZ ;  /* 0x0000000b06077899 */ /* 0x000fe4000800063f */
[----:B------:R-:W-:Y:S02]  /*01e0*/  USHF.L.U32 UR6, UR6, 0x1, URZ ;  /* 0x0000000106067899 */ /* 0x000fe4000800063f */
[----:B0-----:R-:W-:Y:S02]  /*01f0*/  ULEA UR8, UR8, UR4, 0x18 ;  /* 0x0000000408087291 */ /* 0x001fe4000f8ec03f */
[----:B------:R-:W-:-:S04]  /*0200*/  UIADD3 UR4, -UR5, 0x100000, URZ ;  /* 0x0010000005047890 */ /* 0x000fc8000fffe13f */
[----:B------:R-:W-:Y:S02]  /*0210*/  USHF.L.U32 UR5, UR4, 0xb, URZ ;  /* 0x0000000b04057899 */ /* 0x000fe4000800063f */
[----:B------:R-:W-:Y:S01]  /*0220*/  USHF.L.U32 UR4, UR4, 0x1, URZ ;  /* 0x0000000104047899 */ /* 0x000fe2000800063f */
[----:B------:R-:W0:Y:S11]  /*0230*/  FENCE.VIEW.ASYNC.S ;  /* 0x00000000000073c6 */ /* 0x000e360000000000 */
[----:B0-----:R0:W1:Y:S01]  /*0240*/  SYNCS.EXCH.64 URZ, [UR8], UR4 ;  /* 0x00000004083f75b2 */ /* 0x0010620008000100 */
[----:B------:R0:W2:Y:S01]  /*0250*/  SYNCS.EXCH.64 URZ, [UR8+0x28], UR6 ;  /* 0x00002806083f75b2 */ /* 0x0000a20008000100 */
[----:B------:R0:W3:Y:S01]  /*0260*/  SYNCS.EXCH.64 URZ, [UR8+0x8], UR4 ;  /* 0x00000804083f75b2 */ /* 0x0000e20008000100 */
[----:B------:R0:W4:Y:S01]  /*0270*/  SYNCS.EXCH.64 URZ, [UR8+0x30], UR6 ;  /* 0x00003006083f75b2 */ /* 0x0001220008000100 */
[----:B------:R0:W0:Y:S01]  /*0280*/  SYNCS.EXCH.64 URZ, [UR8+0x10], UR4 ;  /* 0x00001004083f75b2 */ /* 0x0000220008000100 */
[----:B------:R0:W0:Y:S01]  /*0290*/  SYNCS.EXCH.64 URZ, [UR8+0x38], UR6 ;  /* 0x00003806083f75b2 */ /* 0x0000220008000100 */
[----:B------:R0:W0:Y:S01]  /*02a0*/  SYNCS.EXCH.64 URZ, [UR8+0x18], UR4 ;  /* 0x00001804083f75b2 */ /* 0x0000220008000100 */
[----:B------:R0:W0:Y:S01]  /*02b0*/  SYNCS.EXCH.64 URZ, [UR8+0x40], UR6 ;  /* 0x00004006083f75b2 */ /* 0x0000220008000100 */
[----:B------:R0:W0:Y:S01]  /*02c0*/  SYNCS.EXCH.64 URZ, [UR8+0x20], UR4 ;  /* 0x00002004083f75b2 */ /* 0x0000220008000100 */
[----:B------:R0:W0:Y:S01]  /*02d0*/  SYNCS.EXCH.64 URZ, [UR8+0x48], UR6 ;  /* 0x00004806083f75b2 */ /* 0x0000220008000100 */
[----:B------:R-:W-:Y:S01]  /*02e0*/  NOP ;  /* 0x0000000000007918 */ /* 0x000fe20000000000 */
.L_x_2:
[----:B------:R-:W5:Y:S01]  /*02f0*/  SHFL.IDX PT, R9, R0, RZ, 0x1f ;  /* 0x00001fff00097589 */ /* 0x000f6200000e0000 */
[----:B------:R-:W-:Y:S01]  /*0300*/  SHF.R.S32.HI R4, RZ, 0x1f, R5 ;  /* 0x0000001fff047819 */ /* 0x000fe20000011405 */
[----:B------:R-:W1:Y:S01]  /*0310*/  S2UR UR12, SR_CTAID.X ;  /* 0x00000000000c79c3 */ /* 0x000e620000002500 */
[----:B------:R-:W-:Y:S01]  /*0320*/  ELECT P0, URZ, PT ;  /* 0x00000000003f782f */ /* 0x000fe20003800000 */
[----:B------:R1:W2:Y:S01]  /*0330*/  SHFL.IDX PT, R11, R0, RZ, 0x1f ;  /* 0x00001fff000b7589 */ /* 0x0002a200000e0000 */
[----:B------:R-:W-:Y:S02]  /*0340*/  LEA.HI R4, R4, R5, RZ, 0x7 ;  /* 0x0000000504047211 */ /* 0x000fe400078f38ff */
[----:B------:R-:W-:Y:S02]  /*0350*/  ELECT P1, URZ, PT ;  /* 0x00000000003f782f */ /* 0x000fe40003820000 */
[----:B------:R-:W-:Y:S01]  /*0360*/  SHF.R.S32.HI R13, RZ, 0x1f, R8 ;  /* 0x0000001fff0d7819 */ /* 0x000fe20000011408 */
[----:B------:R-:W3:Y:S01]  /*0370*/  S2R R6, SR_CTAID.Y ;  /* 0x0000000000067919 */ /* 0x000ee20000002600 */
[----:B------:R-:W-:Y:S01]  /*0380*/  LOP3.LUT R4, R4, 0xffffff80, RZ, 0xc0, !PT ;  /* 0xffffff8004047812 */ /* 0x000fe200078ec0ff */
[----:B------:R-:W4:Y:S01]  /*0390*/  LDC R14, c[0x0][0x140] ;  /* 0x00005000ff0e7b82 */ /* 0x000f220000000800 */
[----:B0-----:R-:W-:Y:S01]  /*03a0*/  ULDC UR4, c[0x0][0x150] ;  /* 0x0000540000047ab9 */ /* 0x001fe20000000800 */
[----:B------:R-:W-:Y:S01]  /*03b0*/  LEA.HI R13, R13, R8, RZ, 0x2 ;  /* 0x000000080d0d7211 */ /* 0x000fe200078f10ff */
[----:B------:R-:W0:Y:S01]  /*03c0*/  SHFL.IDX PT, R16, R7, RZ, 0x1f ;  /* 0x00001fff07107589 */ /* 0x000e2200000e0000 */
[----:B------:R-:W-:Y:S01]  /*03d0*/  IMAD.IADD R4, R5, 0x1, -R4 ;  /* 0x0000000105047824 */ /* 0x000fe200078e0a04 */
[----:B------:R-:W-:Y:S01]  /*03e0*/  UMOV UR11, 0x80 ;  /* 0x00000080000b7882 */ /* 0x000fe20000000000 */
[----:B------:R-:W-:Y:S01]  /*03f0*/  LOP3.LUT R13, R13, 0x3ffffffc, RZ, 0xc0, !PT ;  /* 0x3ffffffc0d0d7812 */ /* 0x000fe200078ec0ff */
[----:B------:R-:W-:Y:S01]  /*0400*/  NOP ;  /* 0x0000000000007918 */ /* 0x000fe20000000000 */
[----:B------:R-:W0:Y:S01]  /*0410*/  LDC R15, c[0x0][0x144] ;  /* 0x00005100ff0f7b82 */ /* 0x000e220000000800 */
[----:B------:R-:W-:Y:S01]  /*0420*/  SHF.R.S32.HI R3, RZ, 0x1f, R4 ;  /* 0x0000001fff037819 */ /* 0x000fe20000011404 */
[----:B------:R-:W-:Y:S01]  /*0430*/  NOP ;  /* 0x0000000000007918 */ /* 0x000fe20000000000 */
[----:B------:R-:W-:Y:S01]  /*0440*/  IMAD.IADD R8, R8, 0x1, -R13 ;  /* 0x0000000108087824 */ /* 0x000fe200078e0a0d */
[C---:B------:R-:W-:Y:S01]  /*0450*/  ISETP.NE.AND P4, PT, R10.reuse, RZ, PT ;  /* 0x000000ff0a00720c */ /* 0x040fe20003f85270 */
[----:B------:R-:W-:Y:S01]  /*0460*/  VIADD R33, R10, 0xffffffff ;  /* 0xffffffff0a217836 */ /* 0x000fe20000000000 */
[----:B-----5:R-:W-:Y:S01]  /*0470*/  ISETP.NE.OR P0, PT, R9, RZ, !P0 ;  /* 0x000000ff0900720c */ /* 0x020fe20004705670 */
[----:B------:R-:W-:Y:S01]  /*0480*/  IMAD.MOV.U32 R81, RZ, RZ, 0x1 ;  /* 0x00000001ff517424 */ /* 0x000fe200078e00ff */
[----:B------:R-:W-:Y:S01]  /*0490*/  LEA.HI R9, R3, R4, RZ, 0x3 ;  /* 0x0000000403097211 */ /* 0x000fe200078f18ff */
[----:B------:R-:W5:Y:S01]  /*04a0*/  LDC R21, c[0x0][0x148] ;  /* 0x00005200ff157b82 */ /* 0x000f620000000800 */
[----:B-1----:R-:W-:-:S02]  /*04b0*/  I2FP.F32.U32 R12, UR12 ;  /* 0x0000000c000c7c45 */ /* 0x002fc40008201000 */
[--C-:B------:R-:W-:Y:S02]  /*04c0*/  SHF.R.S32.HI R0, RZ, 0x3, R9.reuse ;  /* 0x00000003ff007819 */ /* 0x100fe40000011409 */
[----:B------:R-:W-:Y:S01]  /*04d0*/  SHF.R.S32.HI R9, RZ, 0x1f, R9 ;  /* 0x0000001fff097819 */ /* 0x000fe20000011409 */
[----:B------:R-:W-:Y:S01]  /*04e0*/  FMUL R12, R12, UR4 ;  /* 0x000000040c0c7c20 */ /* 0x000fe20008400000 */
[----:B--2---:R-:W-:Y:S01]  /*04f0*/  ISETP.NE.OR P1, PT, R11, RZ, !P1 ;  /* 0x000000ff0b00720c */ /* 0x004fe20004f25670 */
[----:B------:R-:W-:Y:S01]  /*0500*/  ULDC UR4, c[0x0][0x154] ;  /* 0x0000550000047ab9 */ /* 0x000fe20000000800 */
[----:B------:R-:W-:Y:S01]  /*0510*/  LEA.HI R11, R9, R0, RZ, 0x2 ;  /* 0x00000000090b7211 */ /* 0x000fe200078f10ff */
[----:B------:R-:W-:Y:S01]  /*0520*/  VOTEU.ALL UP1, P0 ;  /* 0x00000000003f7886 */ /* 0x000fe20000020000 */
[----:B------:R-:W-:Y:S01]  /*0530*/  SHF.R.S32.HI R9, RZ, 0x1f, R2 ;  /* 0x0000001fff097819 */ /* 0x000fe20000011402 */
[----:B------:R-:W1:Y:S01]  /*0540*/  F2I.U32.TRUNC.NTZ R12, R12 ;  /* 0x0000000c000c7305 */ /* 0x000e62000020f000 */
[----:B------:R-:W-:Y:S01]  /*0550*/  LOP3.LUT R11, R11, 0xfffffffc, RZ, 0xc0, !PT ;  /* 0xfffffffc0b0b7812 */ /* 0x000fe200078ec0ff */
[----:B------:R-:W-:Y:S01]  /*0560*/  VOTEU.ALL UP0, P0 ;  /* 0x00000000003f7886 */ /* 0x000fe20000000000 */
[----:B------:R-:W-:Y:S01]  /*0570*/  LEA.HI R9, R9, R2, RZ, 0x2 ;  /* 0x0000000209097211 */ /* 0x000fe200078f10ff */
[----:B------:R-:W2:Y:S01]  /*0580*/  @!UP1 S2UR UR7, SR_CgaCtaId ;  /* 0x00000000000799c3 */ /* 0x000ea20000008800 */
[----:B----4-:R-:W-:Y:S01]  /*0590*/  ISETP.EQ.U32.AND P2, PT, R14, 0x1, PT ;  /* 0x000000010e00780c */ /* 0x010fe20003f42070 */
[----:B------:R-:W-:Y:S01]  /*05a0*/  IMAD.IADD R11, R0, 0x1, -R11 ;  /* 0x00000001000b7824 */ /* 0x000fe200078e0a0b */
[----:B------:R-:W-:Y:S01]  /*05b0*/  LOP3.LUT R9, R9, 0xfffffffc, RZ, 0xc0, !PT ;  /* 0xfffffffc09097812 */ /* 0x000fe200078ec0ff */
[----:B------:R-:W-:Y:S01]  /*05c0*/  VOTEU.ALL UP2, P1 ;  /* 0x00000000003f7886 */ /* 0x000fe20000840000 */
[----:B------:R-:W-:Y:S01]  /*05d0*/  @!UP1 UMOV UR6, 0x400 ;  /* 0x0000040000069882 */ /* 0x000fe20000000000 */
[----:B------:R-:W-:Y:S01]  /*05e0*/  IMAD R8, R8, 0x4, R11 ;  /* 0x0000000408087824 */ /* 0x000fe200078e020b */
[----:B------:R-:W-:Y:S01]  /*05f0*/  VOTEU.ALL UP3, P1 ;  /* 0x00000000003f7886 */ /* 0x000fe20000860000 */
[----:B------:R-:W-:Y:S01]  /*0600*/  IMAD.IADD R14, R2, 0x1, -R9 ;  /* 0x00000001020e7824 */ /* 0x000fe200078e0a09 */
[----:B---3--:R-:W-:Y:S01]  /*0610*/  I2FP.F32.U32 R2, R6 ;  /* 0x0000000600027245 */ /* 0x008fe20000201000 */
[----:B------:R-:W3:Y:S01]  /*0620*/  @!UP2 S2UR UR10, SR_CgaCtaId ;  /* 0x00000000000aa9c3 */ /* 0x000ee20000008800 */
[----:B------:R-:W-:Y:S01]  /*0630*/  LEA.HI R0, R8, R8, RZ, 0x1 ;  /* 0x0000000808007211 */ /* 0x000fe200078f08ff */
[----:B-1----:R-:W-:Y:S01]  /*0640*/  IMAD.MOV R12, RZ, RZ, -R12 ;  /* 0x000000ffff0c7224 */ /* 0x002fe200078e0a0c */
[----:B------:R-:W-:Y:S01]  /*0650*/  @!UP2 UMOV UR9, 0x400 ;  /* 0x000004000009a882 */ /* 0x000fe20000000000 */
[----:B------:R-:W-:Y:S01]  /*0660*/  FMUL R2, R2, UR4 ;  /* 0x0000000402027c20 */ /* 0x000fe20008400000 */
[----:B------:R-:W-:Y:S01]  /*0670*/  LOP3.LUT R11, R0, 0xfffffffe, RZ, 0xc0, !PT ;  /* 0xfffffffe000b7812 */ /* 0x000fe200078ec0ff */
[----:B0-----:R-:W-:Y:S01]  /*0680*/  IMAD R20, R15, R12, UR12 ;  /* 0x0000000c0f147e24 */ /* 0x001fe2000f8e020c */
[----:B------:R-:W-:Y:S01]  /*0690*/  UMOV UR4, 0x20 ;  /* 0x0000002000047882 */ /* 0x000fe20000000000 */
[----:B------:R-:W-:Y:S01]  /*06a0*/  IMAD.SHL.U32 R9, R8, 0x4, RZ ;  /* 0x0000000408097824 */ /* 0x000fe200078e00ff */
[----:B------:R-:W-:-:S04]  /*06b0*/  @!UP1 UIADD3 UR4, -UR4, 0x100000, URZ ;  /* 0x0010000004049890 */ /* 0x000fc8000fffe13f */
[----:B------:R-:W-:Y:S02]  /*06c0*/  @!UP1 USHF.L.U32 UR5, UR4, 0xb, URZ ;  /* 0x0000000b04059899 */ /* 0x000fe4000800063f */
[----:B------:R-:W-:Y:S01]  /*06d0*/  @!UP1 USHF.L.U32 UR4, UR4, 0x1, URZ ;  /* 0x0000000104049899 */ /* 0x000fe2000800063f */
[C---:B------:R-:W-:Y:S01]  /*06e0*/  IMAD.IADD R11, R8.reuse, 0x1, -R11 ;  /* 0x00000001080b7824 */ /* 0x040fe200078e0a0b */
[----:B------:R-:W0:Y:S01]  /*06f0*/  F2I.U32.TRUNC.NTZ R2, R2 ;  /* 0x0000000200027305 */ /* 0x000e22000020f000 */
[----:B------:R-:W-:Y:S01]  /*0700*/  VOTEU.ALL UP4, P1 ;  /* 0x00000000003f7886 */ /* 0x000fe20000880000 */
[----:B------:R-:W-:Y:S01]  /*0710*/  LOP3.LUT R80, R8, 0xc, R9, 0x78, !PT ;  /* 0x0000000c08507812 */ /* 0x000fe200078e7809 */
[----:B--2---:R-:W-:Y:S01]  /*0720*/  @!UP1 ULEA UR8, UR7, UR6, 0x18 ;  /* 0x0000000607089291 */ /* 0x004fe2000f8ec03f */
[----:B------:R-:W-:Y:S01]  /*0730*/  ISETP.NE.AND P3, PT, R11, R20, PT ;  /* 0x000000140b00720c */ /* 0x000fe20003f65270 */
[----:B------:R-:W-:-:S04]  /*0740*/  @!UP2 UIADD3 UR6, -UR11, 0x100000, URZ ;  /* 0x001000000b06a890 */ /* 0x000fc8000fffe13f */
[----:B------:R-:W-:Y:S02]  /*0750*/  @!UP2 USHF.L.U32 UR7, UR6, 0xb, URZ ;  /* 0x0000000b0607a899 */ /* 0x000fe4000800063f */
[----:B------:R-:W-:Y:S01]  /*0760*/  @!UP2 USHF.L.U32 UR6, UR6, 0x1, URZ ;  /* 0x000000010606a899 */ /* 0x000fe2000800063f */
[----:B------:R-:W-:Y:S01]  /*0770*/  ISETP.GE.U32.AND P6, PT, R33, 0x2, PT ;  /* 0x000000022100780c */ /* 0x000fe20003fc6070 */
[----:B------:R-:W-:Y:S01]  /*0780*/  VOTEU.ALL UP5, P1 ;  /* 0x00000000003f7886 */ /* 0x000fe200008a0000 */
[----:B------:R-:W-:Y:S01]  /*0790*/  VOTEU.ALL UP1, P0 ;  /* 0x00000000003f7886 */ /* 0x000fe20000020000 */
[----:B------:R-:W-:Y:S02]  /*07a0*/  LOP3.LUT P0, RZ, R4, 0x7, RZ, 0xc0, !PT ;  /* 0x0000000704ff7812 */ /* 0x000fe4000780c0ff */
[----:B------:R-:W-:Y:S01]  /*07b0*/  R2UR UR43, R16 ;  /* 0x00000000102b72ca */ /* 0x000fe200000e0000 */
[----:B---3--:R-:W-:Y:S01]  /*07c0*/  @!UP2 ULEA UR9, UR10, UR9, 0x18 ;  /* 0x000000090a09a291 */ /* 0x008fe2000f8ec03f */
[C---:B------:R-:W-:Y:S01]  /*07d0*/  ISETP.LT.U32.AND P0, PT, R80.reuse, 0x2, !P0 ;  /* 0x000000025000780c */ /* 0x040fe20004701070 */
[----:B0-----:R-:W-:Y:S01]  /*07e0*/  IMAD.MOV R24, RZ, RZ, -R2 ;  /* 0x000000ffff187224 */ /* 0x001fe200078e0a02 */
[----:B------:R-:W-:Y:S01]  /*07f0*/  VOTEU.ALL UP2, P1 ;  /* 0x00000000003f7886 */ /* 0x000fe20000840000 */
[----:B------:R-:W-:Y:S01]  /*0800*/  @P3 LEA.HI R0, R80, R80, RZ, 0x1 ;  /* 0x0000005050003211 */ /* 0x000fe200078f08ff */
[----:B------:R-:W0:Y:S02]  /*0810*/  FENCE.VIEW.ASYNC.S ;  /* 0x00000000000073c6 */ /* 0x000e240000000000 */
[----:B0-----:R0:W1:Y:S01]  /*0820*/  @!UP0 SYNCS.EXCH.64 URZ, [UR8+0x80], UR4 ;  /* 0x00008004083f85b2 */ /* 0x0010620008000100 */
[----:B------:R-:W-:Y:S01]  /*0830*/  ISETP.NE.AND P1, PT, R14, 0x3, PT ;  /* 0x000000030e00780c */ /* 0x000fe20003f25270 */
[----:B-----5:R-:W-:Y:S01]  /*0840*/  IMAD R9, R21, R24, R6 ;  /* 0x0000001815097224 */ /* 0x020fe200078e0206 */
[----:B------:R-:W-:-:S02]  /*0850*/  @P3 SHF.R.S32.HI R0, RZ, 0x1, R0 ;  /* 0x00000001ff003819 */ /* 0x000fc40000011400 */
[----:B------:R-:W-:Y:S02]  /*0860*/  ISETP.EQ.OR P1, PT, R14, RZ, !P1 ;  /* 0x000000ff0e00720c */ /* 0x000fe40004f22670 */
[----:B------:R-:W-:Y:S02]  /*0870*/  @P3 ISETP.NE.AND P5, PT, R0, R9, PT ;  /* 0x000000090000320c */ /* 0x000fe40003fa5270 */
[----:B------:R-:W-:Y:S02]  /*0880*/  ISETP.EQ.AND P1, PT, R10, RZ, P1 ;  /* 0x000000ff0a00720c */ /* 0x000fe40000f22270 */
[----:B------:R-:W-:Y:S02]  /*0890*/  SEL R0, RZ, 0x1, !P0 ;  /* 0x00000001ff007807 */ /* 0x000fe40004000000 */
[----:B------:R-:W-:Y:S02]  /*08a0*/  @P3 SEL R81, RZ, 0x1, P5 ;  /* 0x00000001ff513807 */ /* 0x000fe40002800000 */
[----:B------:R-:W-:Y:S01]  /*08b0*/  SEL R23, RZ, 0x1, !P1 ;  /* 0x00000001ff177807 */ /* 0x000fe20004800000 */
[----:B------:R0:W2:Y:S01]  /*08c0*/  @!UP1 SYNCS.EXCH.64 URZ, [UR8+0x88], UR4 ;  /* 0x00008804083f95b2 */ /* 0x0000a20008000100 */
[----:B------:R-:W-:Y:S01]  /*08d0*/  NOP ;  /* 0x0000000000007918 */ /* 0x000fe20000000000 */
[----:B------:R-:W-:-:S02]  /*08e0*/  LOP3.LUT R81, R81, R0, RZ, 0xc0, !PT ;  /* 0x0000000051517212 */ /* 0x000fc400078ec0ff */
[----:B------:R-:W-:Y:S01]  /*08f0*/  SEL R23, R23, 0x2, P6 ;  /* 0x0000000217177807 */ /* 0x000fe20003000000 */
[----:B------:R0:W3:Y:S01]  /*0900*/  @!UP2 SYNCS.EXCH.64 URZ, [UR9+0x60], UR6 ;  /* 0x00006006093fa5b2 */ /* 0x0000e20008000100 */
[----:B------:R0:W4:Y:S01]  /*0910*/  @!UP3 SYNCS.EXCH.64 URZ, [UR9+0x68], UR6 ;  /* 0x00006806093fb5b2 */ /* 0x0001220008000100 */
[----:B------:R0:W0:Y:S01]  /*0920*/  @!UP4 SYNCS.EXCH.64 URZ, [UR9+0x70], UR6 ;  /* 0x00007006093fc5b2 */ /* 0x0000220008000100 */
[----:B------:R0:W0:Y:S01]  /*0930*/  @!UP5 SYNCS.EXCH.64 URZ, [UR9+0x78], UR6 ;  /* 0x00007806093fd5b2 */ /* 0x0000220008000100 */
[----:B------:R-:W-:Y:S01]  /*0940*/  NOP ;  /* 0x0000000000007918 */ /* 0x000fe20000000000 */
[----:B-1----:R-:W-:Y:S05]  /*0950*/  @!P2 BRA `(.L_x_3) ;  /* 0x000000000008a947 */ /* 0x002fea0003800000 */
[----:B0-234-:R-:W-:Y:S01]  /*0960*/  UCGABAR_ARV ;  /* 0x00000000000079c7 */ /* 0x01dfe20008000000 */
[----:B------:R-:W-:Y:S05]  /*0970*/  BRA `(.L_x_4) ;  /* 0x0000000000047947 */ /* 0x000fea0003800000 */
.L_x_3:
[----:B0-234-:R-:W-:Y:S01]  /*0980*/  NOP ;  /* 0x0000000000007918 */ /* 0x01dfe20000000000 */
.L_x_4:
[----:B------:R-:W-:Y:S01]  /*0990*/  ULDC.64 UR4, c[0x0][0x598] ;  /* 0x0001660000047ab9 */ /* 0x000fe20000000a00 */
[----:B------:R-:W-:Y:S01]  /*09a0*/  ULDC.64 UR48, c[0x0][0x208] ;  /* 0x0000820000307ab9 */ /* 0x000fe20000000a00 */
[----:B------:R-:W-:-:S04]  /*09b0*/  ISETP.NE.U32.AND P0, PT, RZ, UR4, PT ;  /* 0x00000004ff007c0c */ /* 0x000fc8000bf05070 */
[----:B------:R-:W-:-:S13]  /*09c0*/  ISETP.NE.AND.EX P0, PT, RZ, UR5, PT, P0 ;  /* 0x00000005ff007c0c */ /* 0x000fda000bf05300 */
[----:B------:R-:W-:Y:S05]  /*09d0*/  @!P0 BRA `(.L_x_5) ;  /* 0x00000000001c8947 */ /* 0x000fea0003800000 */
[----:B------:R-:W0:Y:S02]  /*09e0*/  LDC.64 R8, c[0x0][0x598] ;  /* 0x00016600ff087b82 */ /* 0x000e240000000a00 */
[----:B0-----:R-:W2:Y:S02]  /*09f0*/  LDG.E.64 R8, desc[UR48][R8.64] ;  /* 0x0000003008087981 */ /* 0x001ea4000c1e1b00 */
[----:B--2---:R-:W-:-:S04]  /*0a00*/  ISETP.NE.U32.AND P0, PT, R8, RZ, PT ;  /* 0x000000ff0800720c */ /* 0x004fc80003f05070 */
[----:B------:R-:W-:-:S13]  /*0a10*/  ISETP.NE.AND.EX P0, PT, R9, RZ, PT, P0 ;  /* 0x000000ff0900720c */ /* 0x000fda0003f05300 */
[----:B------:R-:W-:Y:S05]  /*0a20*/  @!P0 BRA `(.L_x_5) ;  /* 0x0000000000088947 */ /* 0x000fea0003800000 */
[----:B------:R0:W5:Y:S01]  /*0a30*/  LD.E R82, desc[UR48][R8.64] ;  /* 0x0000003008527980 */ /* 0x000162000c101900 */
[----:B------:R-:W-:Y:S05]  /*0a40*/  BRA `(.L_x_6) ;  /* 0x0000000000247947 */ /* 0x000fea0003800000 */
.L_x_5:
[----:B------:R-:W-:Y:S02]  /*0a50*/  ULDC.64 UR4, c[0x0][0x588] ;  /* 0x0001620000047ab9 */ /* 0x000fe40000000a00 */
[----:B------:R-:W-:-:S04]  /*0a60*/  ISETP.NE.U32.AND P0, PT, RZ, UR4, PT ;  /* 0x00000004ff007c0c */ /* 0x000fc8000bf05070 */
[----:B------:R-:W-:-:S13]  /*0a70*/  ISETP.NE.AND.EX P0, PT, RZ, UR5, PT, P0 ;  /* 0x00000005ff007c0c */ /* 0x000fda000bf05300 */
[----:B------:R-:W-:Y:S05]  /*0a80*/  @!P0 BRA `(.L_x_7) ;  /* 0x00000000000c8947 */ /* 0x000fea0003800000 */
[----:B------:R-:W0:Y:S02]  /*0a90*/  LDC.64 R82, c[0x0][0x588] ;  /* 0x00016200ff527b82 */ /* 0x000e240000000a00 */
[----:B0-----:R1:W5:Y:S01]  /*0aa0*/  LDG.E R82, desc[UR48][R82.64] ;  /* 0x0000003052527981 */ /* 0x001362000c1e1900 */
[----:B------:R-:W-:Y:S05]  /*0ab0*/  BRA `(.L_x_6) ;  /* 0x0000000000087947 */ /* 0x000fea0003800000 */
.L_x_7:
[----:B------:R-:W-:Y:S02]  /*0ac0*/  ULDC UR4, c[0x0][0x580] ;  /* 0x0001600000047ab9 */ /* 0x000fe40000000800 */
[----:B------:R-:W-:-:S07]  /*0ad0*/  IMAD.U32 R82, RZ, RZ, UR4 ;  /* 0x00000004ff527e24 */ /* 0x000fce000f8e00ff */
.L_x_6:
[----:B------:R-:W-:Y:S02]  /*0ae0*/  ULDC.64 UR4, c[0x0][0x5a0] ;  /* 0x0001680000047ab9 */ /* 0x000fe40000000a00 */
[----:B------:R-:W-:-:S04]  /*0af0*/  ISETP.NE.U32.AND P0, PT, RZ, UR4, PT ;  /* 0x00000004ff007c0c */ /* 0x000fc8000bf05070 */
[----:B------:R-:W-:-:S13]  /*0b00*/  ISETP.NE.AND.EX P0, PT, RZ, UR5, PT, P0 ;  /* 0x00000005ff007c0c */ /* 0x000fda000bf05300 */
[----:B------:R-:W-:Y:S05]  /*0b10*/  @!P0 BRA `(.L_x_8) ;  /* 0x00000000001c8947 */ /* 0x000fea0003800000 */
[----:B0-----:R-:W0:Y:S02]  /*0b20*/  LDC.64 R8, c[0x0][0x5a0] ;  /* 0x00016800ff087b82 */ /* 0x001e240000000a00 */
[----:B0-----:R-:W2:Y:S02]  /*0b30*/  LDG.E.64 R8, desc[UR48][R8.64] ;  /* 0x0000003008087981 */ /* 0x001ea4000c1e1b00 */
[----:B--2---:R-:W-:-:S04]  /*0b40*/  ISETP.NE.U32.AND P0, PT, R8, RZ, PT ;  /* 0x000000ff0800720c */ /* 0x004fc80003f05070 */
[----:B------:R-:W-:-:S13]  /*0b50*/  ISETP.NE.AND.EX P0, PT, R9, RZ, PT, P0 ;  /* 0x000000ff0900720c */ /* 0x000fda0003f05300 */
[----:B------:R-:W-:Y:S05]  /*0b60*/  @!P0 BRA `(.L_x_8) ;  /* 0x0000000000088947 */ /* 0x000fea0003800000 */
[----:B-1----:R0:W5:Y:S01]  /*0b70*/  LD.E R83, desc[UR48][R8.64] ;  /* 0x0000003008537980 */ /* 0x002162000c101900 */
[----:B------:R-:W-:Y:S05]  /*0b80*/  BRA `(.L_x_9) ;  /* 0x0000000000247947 */ /* 0x000fea0003800000 */
.L_x_8:
[----:B------:R-:W-:Y:S02]  /*0b90*/  ULDC.64 UR4, c[0x0][0x590] ;  /* 0x0001640000047ab9 */ /* 0x000fe40000000a00 */
[----:B------:R-:W-:-:S04]  /*0ba0*/  ISETP.NE.U32.AND P0, PT, RZ, UR4, PT ;  /* 0x00000004ff007c0c */ /* 0x000fc8000bf05070 */
[----:B------:R-:W-:-:S13]  /*0bb0*/  ISETP.NE.AND.EX P0, PT, RZ, UR5, PT, P0 ;  /* 0x00000005ff007c0c */ /* 0x000fda000bf05300 */
[----:B------:R-:W-:Y:S05]  /*0bc0*/  @!P0 BRA `(.L_x_10) ;  /* 0x00000000000c8947 */ /* 0x000fea0003800000 */
[----:B0-----:R-:W1:Y:S02]  /*0bd0*/  LDC.64 R8, c[0x0][0x590] ;  /* 0x00016400ff087b82 */ /* 0x001e640000000a00 */
[----:B-1----:R1:W5:Y:S01]  /*0be0*/  LDG.E R83, desc[UR48][R8.64] ;  /* 0x0000003008537981 */ /* 0x002362000c1e1900 */
[----:B------:R-:W-:Y:S05]  /*0bf0*/  BRA `(.L_x_9) ;  /* 0x0000000000087947 */ /* 0x000fea0003800000 */
.L_x_10:
[----:B------:R-:W-:Y:S02]  /*0c00*/  ULDC UR4, c[0x0][0x584] ;  /* 0x0001610000047ab9 */ /* 0x000fe40000000800 */
[----:B-1----:R-:W-:-:S07]  /*0c10*/  IMAD.U32 R83, RZ, RZ, UR4 ;  /* 0x00000004ff537e24 */ /* 0x002fce000f8e00ff */
.L_x_9:
[----:B------:R-:W2:Y:S01]  /*0c20*/  LDC R2, c[0x0][0x65c] ;  /* 0x00019700ff027b82 */ /* 0x000ea20000000800 */
[----:B------:R-:W-:Y:S01]  /*0c30*/  ULDC UR6, c[0x0][0x28c] ;  /* 0x0000a30000067ab9 */ /* 0x000fe20000000800 */
[----:B------:R-:W-:Y:S01]  /*0c40*/  ISETP.NE.AND P0, PT, R10, 0x2, PT ;  /* 0x000000020a00780c */ /* 0x000fe20003f05270 */
[----:B------:R-:W-:Y:S01]  /*0c50*/  UIADD3 UR6, UR6, 0x7f, URZ ;  /* 0x0000007f06067890 */ /* 0x000fe2000fffe03f */
[----:B01----:R-:W-:Y:S01]  /*0c60*/  IMAD.U32 R8, RZ, RZ, UR12 ;  /* 0x0000000cff087e24 */ /* 0x003fe2000f8e00ff */
[----:B------:R-:W-:Y:S01]  /*0c70*/  UMOV UR36, URZ ;  /* 0x0000003f00247c82 */ /* 0x000fe20008000000 */
[----:B------:R-:W-:Y:S01]  /*0c80*/  UMOV UR37, URZ ;  /* 0x0000003f00257c82 */ /* 0x000fe20008000000 */
[----:B------:R-:W-:Y:S01]  /*0c90*/  USHF.R.S32.HI UR7, URZ, 0x1f, UR6 ;  /* 0x0000001f3f077899 */ /* 0x000fe20008011406 */
[----:B------:R-:W-:-:S03]  /*0ca0*/  ULDC.64 UR8, c[0x0][0x650] ;  /* 0x0001940000087ab9 */ /* 0x000fc60000000a00 */
[----:B------:R-:W-:-:S04]  /*0cb0*/  ULEA.HI UR7, UR7, UR6, URZ, 0x7 ;  /* 0x0000000607077291 */ /* 0x000fc8000f8f383f */
[----:B------:R-:W-:Y:S01]  /*0cc0*/  USHF.R.S32.HI UR38, URZ, 0x7, UR7 ;  /* 0x000000073f267899 */ /* 0x000fe20008011407 */
[----:B--2---:R-:W-:-:S13]  /*0cd0*/  ISETP.NE.AND P1, PT, R2, 0x1, PT ;  /* 0x000000010200780c */ /* 0x004fda0003f25270 */
[----:B------:R-:W0:Y:S01]  /*0ce0*/  @P1 LDC R17, c[0x0][0x10] ;  /* 0x00000400ff111b82 */ /* 0x000e220000000800 */
[----:B------:R-:W-:Y:S02]  /*0cf0*/  @P1 IMAD.MOV.U32 R7, RZ, RZ, RZ ;  /* 0x000000ffff071224 */ /* 0x000fe400078e00ff */
[----:B------:R-:W-:-:S05]  /*0d00*/  @P1 IMAD.MOV.U32 R9, RZ, RZ, RZ ;  /* 0x000000ffff091224 */ /* 0x000fca00078e00ff */
[----:B------:R-:W1:Y:S01]  /*0d10*/  @!P1 LDC R11, c[0x0][0xc] ;  /* 0x00000300ff0b9b82 */ /* 0x000e620000000800 */
[----:B------:R-:W-:Y:S01]  /*0d20*/  ULDC UR4, c[0x0][0xc] ;  /* 0x0000030000047ab9 */ /* 0x000fe20000000800 */
[----:B------:R-:W-:Y:S02]  /*0d30*/  ULDC UR5, c[0x0][0x10] ;  /* 0x0000040000057ab9 */ /* 0x000fe40000000800 */
[----:B------:R-:W-:-:S04]  /*0d40*/  UIMAD.WIDE.U32 UR4, UR4, UR5, URZ ;  /* 0x00000005040472a5 */ /* 0x000fc8000f8e003f */
[----:B------:R-:W2:Y:S01]  /*0d50*/  LDC R0, c[0x0][0x14] ;  /* 0x00000500ff007b82 */ /* 0x000ea20000000800 */
[----:B0-----:R-:W-:-:S04]  /*0d60*/  @P1 IMAD.WIDE.U32 R16, R17, UR12, R6 ;  /* 0x0000000c11101c25 */ /* 0x001fc8000f8e0006 */
[----:B------:R-:W-:Y:S02]  /*0d70*/  @P1 IMAD.IADD R17, R17, 0x1, R9 ;  /* 0x0000000111111824 */ /* 0x000fe400078e0209 */
[----:B------:R-:W-:Y:S02]  /*0d80*/  IMAD.MOV.U32 R9, RZ, RZ, RZ ;  /* 0x000000ffff097224 */ /* 0x000fe400078e00ff */
[----:B-1----:R-:W-:-:S04]  /*0d90*/  @!P1 IMAD.WIDE.U32 R8, R6, R11, R8 ;  /* 0x0000000b06089225 */ /* 0x002fc800078e0008 */
[----:B------:R-:W-:Y:S02]  /*0da0*/  @!P1 IMAD.MOV.U32 R16, RZ, RZ, R8 ;  /* 0x000000ffff109224 */ /* 0x000fe400078e0008 */
[----:B--2---:R-:W-:-:S04]  /*0db0*/  IMAD.WIDE.U32 R12, R0, UR4, RZ ;  /* 0x00000004000c7c25 */ /* 0x004fc8000f8e00ff */
[----:B------:R-:W-:Y:S01]  /*0dc0*/  IMAD R10, R0, UR5, RZ ;  /* 0x00000005000a7c24 */ /* 0x000fe2000f8e02ff */
[----:B------:R0:W-:Y:S01]  /*0dd0*/  STL.64 [R1], R12 ;  /* 0x0000000c01007387 */ /* 0x0001e20000100a00 */
[----:B------:R-:W-:Y:S02]  /*0de0*/  @!P1 IMAD.MOV.U32 R17, RZ, RZ, R9 ;  /* 0x000000ffff119224 */ /* 0x000fe400078e0009 */
[----:B------:R-:W-:Y:S01]  /*0df0*/  IMAD.IADD R0, R13, 0x1, R10 ;  /* 0x000000010d007824 */ /* 0x000fe200078e020a */
[----:B------:R-:W-:Y:S06]  /*0e00*/  @P0 BRA `(.L_x_11) ;  /* 0x0000000000200947 */ /* 0x000fec0003800000 */
[----:B------:R-:W-:Y:S01]  /*0e10*/  UISETP.GE.U32.AND UP0, UPT, UR38, 0x5, UPT ;  /* 0x000000052600788c */ /* 0x000fe2000bf06070 */
[----:B------:R-:W-:Y:S01]  /*0e20*/  IADD3 R16, P0, R16, R12, RZ ;  /* 0x0000000c10107210 */ /* 0x000fe20007f1e0ff */
[----:B------:R-:W-:Y:S01]  /*0e30*/  UIMAD.WIDE.U32 UR4, UR38, -0x33333333, URZ ;  /* 0xcccccccd260478a5 */ /* 0x000fe2000f8e003f */
[----:B------:R-:W-:-:S03]  /*0e40*/  UMOV UR37, URZ ;  /* 0x0000003f00257c82 */ /* 0x000fc60008000000 */
[----:B------:R-:W-:Y:S01]  /*0e50*/  USHF.R.U32.HI UR4, URZ, 0x2, UR5 ;  /* 0x000000023f047899 */ /* 0x000fe20008011605 */
[----:B------:R-:W-:-:S03]  /*0e60*/  IMAD.X R17, R0, 0x1, R17, P0 ;  /* 0x0000000100117824 */ /* 0x000fc600000e0611 */
[----:B------:R-:W-:Y:S02]  /*0e70*/  UIMAD UR36, UR4, -0x5, UR38 ;  /* 0xfffffffb042478a4 */ /* 0x000fe4000f8e0226 */
[----:B------:R-:W-:-:S12]  /*0e80*/  @UP0 ULOP3.LUT UR37, UR4, 0x1, URZ, 0xc0, !UPT ;  /* 0x0000000104250892 */ /* 0x000fd8000f8ec03f */
.L_x_11:
[----:B------:R-:W-:Y:S01]  /*0e90*/  ISETP.GE.U32.AND P0, PT, R16, UR8, PT ;  /* 0x0000000810007c0c */ /* 0x000fe2000bf06070 */
[----:B------:R-:W-:Y:S01]  /*0ea0*/  IMAD.MOV.U32 R22, RZ, RZ, -0x1 ;  /* 0xffffffffff167424 */ /* 0x000fe200078e00ff */
[----:B------:R-:W-:Y:S01]  /*0eb0*/  PRMT R8, RZ, 0x7610, R8 ;  /* 0x00007610ff087816 */ /* 0x000fe20000000008 */
[----:B------:R-:W-:Y:S01]  /*0ec0*/  IMAD.MOV.U32 R18, RZ, RZ, -0x1 ;  /* 0xffffffffff127424 */ /* 0x000fe200078e00ff */
[----:B------:R-:W-:Y:S01]  /*0ed0*/  ISETP.GE.U32.AND.EX P0, PT, R17, UR9, PT, P0 ;  /* 0x0000000911007c0c */ /* 0x000fe2000bf06100 */
[----:B------:R-:W-:-:S12]  /*0ee0*/  IMAD.MOV.U32 R19, RZ, RZ, -0x1 ;  /* 0xffffffffff137424 */ /* 0x000fd800078e00ff */
[----:B------:R-:W-:Y:S05]  /*0ef0*/  @P0 BRA `(.L_x_12) ;  /* 0x0000000400240947 */ /* 0x000fea0003800000 */
[----:B------:R-:W1:Y:S01]  /*0f00*/  LDC.64 R18, c[0x0][0x628] ;  /* 0x00018a00ff127b82 */ /* 0x000e620000000a00 */
[----:B------:R-:W-:Y:S02]  /*0f10*/  IMAD.MOV.U32 R8, RZ, RZ, R16 ;  /* 0x000000ffff087224 */ /* 0x000fe400078e0010 */
[----:B------:R-:W-:-:S05]  /*0f20*/  IMAD.MOV.U32 R9, RZ, RZ, R17 ;  /* 0x000000ffff097224 */ /* 0x000fca00078e0011 */
[----:B------:R-:W2:Y:S08]  /*0f30*/  LDC R22, c[0x0][0x630] ;  /* 0x00018c00ff167b82 */ /* 0x000eb00000000800 */
[----:B------:R-:W3:Y:S01]  /*0f40*/  LDC.64 R26, c[0x0][0x620] ;  /* 0x00018800ff1a7b82 */ /* 0x000ee20000000a00 */
[----:B-1----:R-:W-:-:S04]  /*0f50*/  ISETP.NE.U32.AND P0, PT, R18, RZ, PT ;  /* 0x000000ff1200720c */ /* 0x002fc80003f05070 */
[----:B------:R-:W-:-:S13]  /*0f60*/  ISETP.NE.AND.EX P0, PT, R19, RZ, PT, P0 ;  /* 0x000000ff1300720c */ /* 0x000fda0003f05300 */
[----:B--23--:R-:W-:Y:S05]  /*0f70*/  @!P0 BRA `(.L_x_13) ;  /* 0x0000000000288947 */ /* 0x00cfea0003800000 */
[----:B0-----:R-:W0:Y:S02]  /*0f80*/  LDC R13, c[0x0][0x634] ;  /* 0x00018d00ff0d7b82 */ /* 0x001e240000000800 */
[----:B0-----:R-:W-:-:S05]  /*0f90*/  IADD3 R13, P0, R16, R13, RZ ;  /* 0x0000000d100d7210 */ /* 0x001fca0007f1e0ff */
[----:B------:R-:W-:-:S04]  /*0fa0*/  IMAD.X R15, RZ, RZ, R17, P0 ;  /* 0x000000ffff0f7224 */ /* 0x000fc800000e0611 */
[----:B------:R-:W-:-:S04]  /*0fb0*/  IMAD.WIDE.U32 R8, R15, R18, RZ ;  /* 0x000000120f087225 */ /* 0x000fc800078e00ff */
[----:B------:R-:W-:-:S04]  /*0fc0*/  IMAD.WIDE.U32 R10, P0, R13, R19, R8 ;  /* 0x000000130d0a7225 */ /* 0x000fc80007800008 */
[----:B------:R-:W-:-:S04]  /*0fd0*/  IMAD.WIDE.U32 R8, R13, R18, RZ ;  /* 0x000000120d087225 */ /* 0x000fc800078e00ff */
[----:B------:R-:W-:Y:S01]  /*0fe0*/  IMAD.X R13, RZ, RZ, RZ, P0 ;  /* 0x000000ffff0d7224 */ /* 0x000fe200000e06ff */
[----:B------:R-:W-:Y:S01]  /*0ff0*/  IADD3 RZ, P0, R9, R10, RZ ;  /* 0x0000000a09ff7210 */ /* 0x000fe20007f1e0ff */
[----:B------:R-:W-:-:S04]  /*1000*/  IMAD.MOV.U32 R12, RZ, RZ, R11 ;  /* 0x000000ffff0c7224 */ /* 0x000fc800078e000b */
[----:B------:R-:W-:-:S08]  /*1010*/  IMAD.WIDE.U32.X R8, R15, R19, R12, P0 ;  /* 0x000000130f087225 */ /* 0x000fd000000e040c */
.L_x_13:
[----:B------:R-:W1:Y:S01]  /*1020*/  LDC.64 R28, c[0x0][0x640] ;  /* 0x00019000ff1c7b82 */ /* 0x000e620000000a00 */
[-CC-:B------:R-:W-:Y:S01]  /*1030*/  SHF.R.U64 R32, R8, R22.reuse, R9.reuse ;  /* 0x0000001608207219 */ /* 0x180fe20000001209 */
[----:B------:R-:W-:Y:S01]  /*1040*/  IMAD.MOV.U32 R31, RZ, RZ, 0x1 ;  /* 0x00000001ff1f7424 */ /* 0x000fe200078e00ff */
[----:B------:R-:W-:Y:S02]  /*1050*/  SHF.R.U32.HI R8, RZ, R22, R9 ;  /* 0x00000016ff087219 */ /* 0x000fe40000011609 */
[----:B------:R-:W-:-:S03]  /*1060*/  IADD3 R11, P0, RZ, -R32, RZ ;  /* 0x80000020ff0b7210 */ /* 0x000fc60007f1e0ff */
[----:B0-----:R-:W0:Y:S02]  /*1070*/  LDC R12, c[0x0][0x618] ;  /* 0x00018600ff0c7b82 */ /* 0x001e240000000800 */
[----:B------:R-:W-:-:S04]  /*1080*/  IMAD.X R9, RZ, RZ, ~R8, P0 ;  /* 0x000000ffff097224 */ /* 0x000fc800000e0e08 */
[-C--:B------:R-:W-:Y:S02]  /*1090*/  IMAD R10, R9, R26.reuse, RZ ;  /* 0x0000001a090a7224 */ /* 0x080fe400078e02ff */
[----:B------:R-:W2:Y:S01]  /*10a0*/  LDC R13, c[0x0][0x608] ;  /* 0x00018200ff0d7b82 */ /* 0x000ea20000000800 */
[----:B------:R-:W-:-:S04]  /*10b0*/  IMAD.WIDE.U32 R8, R11, R26, R16 ;  /* 0x0000001a0b087225 */ /* 0x000fc800078e0010 */
[----:B------:R-:W-:-:S03]  /*10c0*/  IMAD R11, R11, R27, R10 ;  /* 0x0000001b0b0b7224 */ /* 0x000fc600078e020a */
[----:B------:R-:W3:Y:S01]  /*10d0*/  LDC R18, c[0x0][0x658] ;  /* 0x00019600ff127b82 */ /* 0x000ee20000000800 */
[----:B------:R-:W-:Y:S01]  /*10e0*/  IMAD.IADD R9, R9, 0x1, R11 ;  /* 0x0000000109097824 */ /* 0x000fe200078e020b */
[----:B-1----:R-:W-:Y:S01]  /*10f0*/  ISETP.NE.U32.AND P0, PT, R28, RZ, PT ;  /* 0x000000ff1c00720c */ /* 0x002fe20003f05070 */
[----:B------:R-:W-:-:S03]  /*1100*/  IMAD.MOV.U32 R11, RZ, RZ, -0x1 ;  /* 0xffffffffff0b7424 */ /* 0x000fc600078e00ff */
[----:B------:R-:W-:Y:S02]  /*1110*/  ISETP.NE.AND.EX P0, PT, R29, RZ, PT, P0 ;  /* 0x000000ff1d00720c */ /* 0x000fe40003f05300 */
[----:B------:R-:W1:Y:S01]  /*1120*/  LDC R27, c[0x0][0x600] ;  /* 0x00018000ff1b7b82 */ /* 0x000e620000000800 */
[-CC-:B0-----:R-:W-:Y:S02]  /*1130*/  SHF.R.U64 R25, R8, R12.reuse, R9.reuse ;  /* 0x0000000c08197219 */ /* 0x181fe40000001209 */
[----:B------:R-:W-:-:S05]  /*1140*/  SHF.R.U32.HI R8, RZ, R12, R9 ;  /* 0x0000000cff087219 */ /* 0x000fca0000011609 */
[----:B------:R-:W0:Y:S01]  /*1150*/  LDC R22, c[0x0][0x648] ;  /* 0x00019200ff167b82 */ /* 0x000e220000000800 */
[-CC-:B--2---:R-:W-:Y:S02]  /*1160*/  SHF.R.U64 R34, R25, R13.reuse, R8.reuse ;  /* 0x0000000d19227219 */ /* 0x184fe40000001208 */
[----:B------:R-:W-:-:S05]  /*1170*/  SHF.R.U32.HI R9, RZ, R13, R8 ;  /* 0x0000000dff097219 */ /* 0x000fca0000011608 */
[----:B------:R-:W2:Y:S01]  /*1180*/  LDC R26, c[0x0][0x638] ;  /* 0x00018e00ff1a7b82 */ /* 0x000ea20000000800 */
[-C--:B---3--:R-:W-:Y:S02]  /*1190*/  SHF.L.U32 R8, R11, R18.reuse, RZ ;  /* 0x000000120b087219 */ /* 0x088fe400000006ff */
[--C-:B------:R-:W-:Y:S02]  /*11a0*/  SHF.R.U64 R36, R34, R18, R9.reuse ;  /* 0x0000001222247219 */ /* 0x100fe40000001209 */
[----:B------:R-:W-:Y:S02]  /*11b0*/  LOP3.LUT R15, RZ, R8, RZ, 0x33, !PT ;  /* 0x00000008ff0f7212 */ /* 0x000fe400078e33ff */
[----:B------:R-:W-:Y:S01]  /*11c0*/  SHF.R.U32.HI R9, RZ, R18, R9 ;  /* 0x00000012ff097219 */ /* 0x000fe20000011609 */
[----:B------:R-:W3:Y:S01]  /*11d0*/  LDC R30, c[0x0][0x610] ;  /* 0x00018400ff1e7b82 */ /* 0x000ee20000000800 */
[----:B------:R-:W-:Y:S01]  /*11e0*/  IMAD.MOV.U32 R8, RZ, RZ, R36 ;  /* 0x000000ffff087224 */ /* 0x000fe200078e0024 */
[----:B------:R-:W-:Y:S06]  /*11f0*/  @!P0 BRA `(.L_x_14) ;  /* 0x0000000000288947 */ /* 0x000fec0003800000 */
[----:B------:R-:W4:Y:S02]  /*1200*/  LDC R13, c[0x0][0x64c] ;  /* 0x00019300ff0d7b82 */ /* 0x000f240000000800 */
[----:B----4-:R-:W-:-:S05]  /*1210*/  IADD3 R13, P0, R36, R13, RZ ;  /* 0x0000000d240d7210 */ /* 0x010fca0007f1e0ff */
        /* <DEDUP_REMOVED lines=8> */
.L_x_14:
[----:B0-----:R-:W-:Y:S01]  /*12a0*/  SHF.R.U64 R9, R8, R22, R9 ;  /* 0x0000001608097219 */ /* 0x001fe20000001209 */
[----:B-1----:R-:W-:Y:S01]  /*12b0*/  VIADD R10, R27, 0xffffffff ;  /* 0xffffffff1b0a7836 */ /* 0x002fe20000000000 */
[----:B------:R-:W-:Y:S01]  /*12c0*/  SHF.L.U32 R7, R31, R18, RZ ;  /* 0x000000121f077219 */ /* 0x000fe200000006ff */
[----:B------:R-:W-:Y:S01]  /*12d0*/  @P1 IMAD R20, R21, R24, R6 ;  /* 0x0000001815141224 */ /* 0x000fe200078e0206 */
[----:B------:R-:W-:Y:S01]  /*12e0*/  LOP3.LUT R8, R34, R15, RZ, 0xc0, !PT ;  /* 0x0000000f22087212 */ /* 0x000fe200078ec0ff */
[----:B------:R-:W-:Y:S01]  /*12f0*/  IMAD.MOV R11, RZ, RZ, -R9 ;  /* 0x000000ffff0b7224 */ /* 0x000fe200078e0a09 */
[----:B------:R-:W-:Y:S01]  /*1300*/  LOP3.LUT R10, R25, R10, RZ, 0xc0, !PT ;  /* 0x0000000a190a7212 */ /* 0x000fe200078ec0ff */
[----:B------:R-:W-:Y:S02]  /*1310*/  IMAD.MOV.U32 R19, RZ, RZ, R32 ;  /* 0x000000ffff137224 */ /* 0x000fe400078e0020 */
[----:B------:R-:W-:Y:S02]  /*1320*/  IMAD R7, R7, R9, R8 ;  /* 0x0000000907077224 */ /* 0x000fe400078e0208 */
[----:B--2---:R-:W-:-:S02]  /*1330*/  IMAD R6, R11, R26, R36 ;  /* 0x0000001a0b067224 */ /* 0x004fc400078e0224 */
[----:B---3--:R-:W-:Y:S02]  /*1340*/  IMAD R22, R7, R30, R20 ;  /* 0x0000001e07167224 */ /* 0x008fe400078e0214 */
[----:B------:R-:W-:Y:S02]  /*1350*/  IMAD R7, R6, R27, R10 ;  /* 0x0000001b06077224 */ /* 0x000fe400078e020a */
[----:B------:R-:W-:-:S03]  /*1360*/  IMAD.MOV.U32 R8, RZ, RZ, 0x1 ;  /* 0x00000001ff087424 */ /* 0x000fc600078e00ff */
[----:B------:R-:W-:Y:S02]  /*1370*/  SEL R18, R7, R22, !P1 ;  /* 0x0000001607127207 */ /* 0x000fe40004800000 */
[----:B------:R-:W-:-:S07]  /*1380*/  SEL R22, R22, R7, !P1 ;  /* 0x0000000716167207 */ /* 0x000fce0004800000 */
.L_x_12:
[----:B------:R-:W-:Y:S05]  /*1390*/  @!P2 BRA `(.L_x_15) ;  /* 0x00000000000ca947 */ /* 0x000fea0003800000 */
[----:B------:R-:W-:Y:S01]  /*13a0*/  UCGABAR_WAIT ;  /* 0x0000000000007dc7 */ /* 0x000fe20008000000 */
[----:B------:R-:W-:Y:S01]  /*13b0*/  CCTL.IVALL ;  /* 0x00000000ff00798f */ /* 0x000fe20002000000 */
[----:B------:R-:W-:Y:S05]  /*13c0*/  BRA `(.L_x_16) ;  /* 0x0000000000047947 */ /* 0x000fea0003800000 */
.L_x_15:
[----:B------:R-:W-:Y:S06]  /*13d0*/  BAR.SYNC.DEFER_BLOCKING 0x0 ;  /* 0x0000000000007b1d */ /* 0x000fec0000010000 */
.L_x_16:
[----:B------:R-:W-:Y:S05]  /*13e0*/  @!P4 BRA `(.L_x_17) ;  /* 0x00000074006cc947 */ /* 0x000fea0003800000 */
[----:B------:R-:W-:-:S13]  /*13f0*/  ISETP.GT.U32.AND P0, PT, R33, 0x1, PT ;  /* 0x000000012100780c */ /* 0x000fda0003f04070 */
[----:B------:R-:W-:Y:S05]  /*1400*/  @P0 EXIT ;  /* 0x000000000000094d */ /* 0x000fea0003800000 */
.L_x_18:
[----:B------:R-:W-:-:S08]  /*1410*/  NOP ;  /* 0x0000000000007918 */ /* 0x000fd00000000000 */
[----:B------:R-:W1:Y:S02]  /*1420*/  USETMAXREG.TRY_ALLOC.CTAPOOL UP0, 0xe8 ;  /* 0x000000e8000079c8 */ /* 0x000e640008000600 */
[----:B-1----:R-:W-:-:S13]  /*1430*/  PLOP3.LUT P0, PT, PT, PT, UP0, 0x80, 0x0 ;  /* 0x000000000000781c */ /* 0x002fda0003f0f008 */
[----:B------:R-:W-:Y:S05]  /*1440*/  @!P0 BRA `(.L_x_18) ;  /* 0xfffffffc00f08947 */ /* 0x000fea000383ffff */
[----:B------:R-:W-:-:S13]  /*1450*/  LOP3.LUT P0, RZ, R8, 0xff, RZ, 0xc0, !PT ;  /* 0x000000ff08ff7812 */ /* 0x000fda000780c0ff */
[----:B------:R-:W-:Y:S05]  /*1460*/  @!P0 EXIT ;  /* 0x000000000000894d */ /* 0x000fea0003800000 */
[----:B------:R-:W2:Y:S01]  /*1470*/  LDL.64 R10, [R1] ;  /* 0x00000000010a7983 */ /* 0x000ea20000100a00 */
[----:B------:R-:W1:Y:S01]  /*1480*/  S2UR UR4, SR_CgaCtaId ;  /* 0x00000000000479c3 */ /* 0x000e620000008800 */
[CC--:B------:R-:W-:Y:S01]  /*1490*/  LEA.HI R5, R3.reuse, R4.reuse, RZ, 0x2 ;  /* 0x0000000403057211 */ /* 0x0c0fe200078f10ff */
[----:B------:R-:W-:Y:S01]  /*14a0*/  UMOV UR40, 0x400 ;  /* 0x0000040000287882 */ /* 0x000fe20000000000 */
[----:B------:R-:W-:Y:S01]  /*14b0*/  LEA.HI R3, R3, R4, RZ, 0x5 ;  /* 0x0000000403037211 */ /* 0x000fe200078f28ff */
[----:B------:R-:W-:Y:S01]  /*14c0*/  UISETP.LT.AND UP0, UPT, UR38, 0x1, UPT ;  /* 0x000000012600788c */ /* 0x000fe2000bf01270 */
[--C-:B------:R-:W-:Y:S01]  /*14d0*/  SHF.R.S32.HI R84, RZ, 0x2, R5.reuse ;  /* 0x00000002ff547819 */ /* 0x100fe20000011405 */
[----:B------:R-:W-:Y:S01]  /*14e0*/  UIADD3 UR5, UR43, -0x1, URZ ;  /* 0xffffffff2b057890 */ /* 0x000fe2000fffe03f */
[----:B------:R-:W-:Y:S01]  /*14f0*/  SHF.R.S32.HI R7, RZ, 0x1f, R5 ;  /* 0x0000001fff077819 */ /* 0x000fe20000011405 */
[----:B------:R-:W3:Y:S01]  /*1500*/  LDC R88, c[0x0][0x658] ;  /* 0x00019600ff587b82 */ /* 0x000ee20000000800 */
[----:B------:R-:W-:Y:S01]  /*1510*/  SHF.R.S32.HI R3, RZ, 0x5, R3 ;  /* 0x00000005ff037819 */ /* 0x000fe20000011403 */
[----:B------:R-:W-:Y:S01]  /*1520*/  USEL UR42, UR38, 0x1, UP0 ;  /* 0x00000001262a7887 */ /* 0x000fe20008000000 */
[----:B------:R-:W-:Y:S01]  /*1530*/  LEA.HI R7, R7, R84, RZ, 0x3 ;  /* 0x0000005407077211 */ /* 0x000fe200078f18ff */
[----:B------:R-:W-:Y:S01]  /*1540*/  UISETP.NE.AND UP0, UPT, UR5, URZ, UPT ;  /* 0x0000003f0500728c */ /* 0x000fe2000bf05270 */
[----:B------:R-:W-:Y:S01]  /*1550*/  LOP3.LUT R5, R5, 0xfffffffc, RZ, 0xc0, !PT ;  /* 0xfffffffc05057812 */ /* 0x000fe200078ec0ff */
[----:B------:R-:W-:Y:S01]  /*1560*/  ULDC UR8, c[0x0][0x284] ;  /* 0x0000a10000087ab9 */ /* 0x000fe20000000800 */
[----:B------:R-:W-:Y:S01]  /*1570*/  LOP3.LUT R7, R7, 0xfffffff8, RZ, 0xc0, !PT ;  /* 0xfffffff807077812 */ /* 0x000fe200078ec0ff */
[----:B------:R-:W4:Y:S01]  /*1580*/  LDC.64 R90, c[0x0][0x5c8] ;  /* 0x00017200ff5a7b82 */ /* 0x000f220000000a00 */
[----:B------:R-:W-:Y:S01]  /*1590*/  USEL UR7, URZ, 0x1, UP0 ;  /* 0x000000013f077887 */ /* 0x000fe20008000000 */
[----:B------:R-:W-:Y:S01]  /*15a0*/  IMAD.IADD R5, R4, 0x1, -R5 ;  /* 0x0000000104057824 */ /* 0x000fe200078e0a05 */
[----:B------:R-:W-:Y:S01]  /*15b0*/  LOP3.LUT R95, R23, 0x1, RZ, 0xfc, !PT ;  /* 0x00000001175f7812 */ /* 0x000fe200078efcff */
[----:B------:R-:W-:Y:S01]  /*15c0*/  IMAD.IADD R84, R84, 0x1, -R7 ;  /* 0x0000000154547824 */ /* 0x000fe200078e0a07 */
[----:B------:R-:W-:Y:S01]  /*15d0*/  USHF.L.U32 UR39, UR38, 0x1, URZ ;  /* 0x0000000126277899 */ /* 0x000fe2000800063f */
[----:B------:R-:W-:Y:S01]  /*15e0*/  IMAD.MOV.U32 R7, RZ, RZ, 0x1 ;  /* 0x00000001ff077424 */ /* 0x000fe200078e00ff */
[----:B------:R-:W-:Y:S01]  /*15f0*/  UIADD3 UR42, -UR42, UR38, URZ ;  /* 0x000000262a2a7290 */ /* 0x000fe2000fffe13f */
[----:B------:R-:W0:Y:S01]  /*1600*/  LDC R6, c[0x0][0x288] ;  /* 0x0000a200ff067b82 */ /* 0x000e220000000800 */
[--C-:B------:R-:W-:Y:S01]  /*1610*/  SHF.R.S32.HI R85, RZ, 0x1f, R84.reuse ;  /* 0x0000001fff557819 */ /* 0x100fe20000011454 */
[----:B-1----:R-:W-:Y:S01]  /*1620*/  ULEA UR40, UR4, UR40, 0x18 ;  /* 0x0000002804287291 */ /* 0x002fe2000f8ec03f */
[--C-:B------:R-:W-:Y:S01]  /*1630*/  IMAD R94, R3, -0x10, -R84.reuse ;  /* 0xfffffff0035e7824 */ /* 0x100fe200078e0a54 */
[----:B------:R-:W-:Y:S01]  /*1640*/  USHF.L.U32 UR4, UR5, 0x3, URZ ;  /* 0x0000000305047899 */ /* 0x000fe2000800063f */
[----:B------:R-:W-:Y:S01]  /*1650*/  IMAD.SHL.U32 R86, R5, 0x2, RZ ;  /* 0x0000000205567824 */ /* 0x000fe200078e00ff */
[----:B------:R-:W-:Y:S01]  /*1660*/  UIADD3 UR5, UR40, 0x14180, URZ ;  /* 0x0001418028057890 */ /* 0x000fe2000fffe03f */
[----:B------:R-:W-:Y:S01]  /*1670*/  IMAD.WIDE R84, R3, 0x10, R84 ;  /* 0x0000001003547825 */ /* 0x000fe200078e0254 */
[----:B------:R-:W-:-:S02]  /*1680*/  UIADD3 UR6, UR40, 0x180, URZ ;  /* 0x0000018028067890 */ /* 0x000fc4000fffe03f */
[----:B------:R-:W-:Y:S01]  /*1690*/  USHF.R.U32.HI UR5, URZ, 0x4, UR5 ;  /* 0x000000043f057899 */ /* 0x000fe20008011605 */
[----:B------:R-:W-:Y:S01]  /*16a0*/  IMAD.MOV.U32 R3, RZ, RZ, -0x1 ;  /* 0xffffffffff037424 */ /* 0x000fe200078e00ff */
[----:B------:R-:W-:Y:S01]  /*16b0*/  USHF.R.U32.HI UR6, URZ, 0x4, UR6 ;  /* 0x000000043f067899 */ /* 0x000fe20008011606 */
[----:B------:R-:W-:Y:S01]  /*16c0*/  IMAD.U32 R96, RZ, RZ, UR7 ;  /* 0x00000007ff607e24 */ /* 0x000fe2000f8e00ff */
[----:B------:R-:W-:Y:S01]  /*16d0*/  UIADD3 UR41, UR40, 0x60, URZ ;  /* 0x0000006028297890 */ /* 0x000fe2000fffe03f */
[----:B------:R-:W-:Y:S01]  /*16e0*/  SHF.R.S32.HI R87, RZ, 0x1f, R86 ;  /* 0x0000001fff577819 */ /* 0x000fe20000011456 */
[----:B------:R-:W-:Y:S01]  /*16f0*/  ULOP3.LUT UR4, UR4, 0x8, URZ, 0xc0, !UPT ;  /* 0x0000000804047892 */ /* 0x000fe2000f8ec03f */
[-C--:B---3--:R-:W-:Y:S01]  /*1700*/  SHF.L.U32 R3, R3, R88.reuse, RZ ;  /* 0x0000005803037219 */ /* 0x088fe200000006ff */
[----:B------:R-:W-:Y:S01]  /*1710*/  ULOP3.LUT UR5, UR5, 0x3fff, URZ, 0xc0, !UPT ;  /* 0x00003fff05057892 */ /* 0x000fe2000f8ec03f */
[C---:B----4-:R-:W-:Y:S01]  /*1720*/  SHF.L.U64.HI R89, R90.reuse, 0x3, R91 ;  /* 0x000000035a597819 */ /* 0x050fe2000001025b */
[----:B------:R-:W-:Y:S01]  /*1730*/  ULOP3.LUT UR6, UR6, 0x3fff, URZ, 0xc0, !UPT ;  /* 0x00003fff06067892 */ /* 0x000fe2000f8ec03f */
[----:B------:R-:W-:Y:S01]  /*1740*/  SHF.L.U32 R88, R7, R88, RZ ;  /* 0x0000005807587219 */ /* 0x000fe200000006ff */
[----:B------:R-:W-:Y:S01]  /*1750*/  IMAD.SHL.U32 R90, R90, 0x8, RZ ;  /* 0x000000085a5a7824 */ /* 0x000fe200078e00ff */
[----:B------:R-:W-:Y:S01]  /*1760*/  LOP3.LUT R93, RZ, R3, RZ, 0x33, !PT ;  /* 0x00000003ff5d7212 */ /* 0x000fe200078e33ff */
[----:B0-----:R-:W-:Y:S01]  /*1770*/  IMAD R91, R5, -0x2, R6 ;  /* 0xfffffffe055b7824 */ /* 0x001fe200078e0206 */
[----:B------:R-:W-:Y:S01]  /*1780*/  ULEA UR43, UR43, UR41, 0x3 ;  /* 0x000000292b2b7291 */ /* 0x000fe2000f8e183f */
[----:B------:R-:W-:Y:S01]  /*1790*/  VIADD R94, R94, UR8 ;  /* 0x000000085e5e7c36 */ /* 0x000fe20008000000 */
[----:B------:R-:W-:-:S02]  /*17a0*/  ULOP3.LUT UR44, UR4, 0x8, URZ, 0x3c, !UPT ;  /* 0x00000008042c7892 */ /* 0x000fc4000f8e3c3f */
[----:B------:R-:W-:Y:S02]  /*17b0*/  ULOP3.LUT UR45, UR4, 0x18, URZ, 0x3c, !UPT ;  /* 0x00000018042d7892 */ /* 0x000fe4000f8e3c3f */
[----:B------:R-:W-:Y:S02]  /*17c0*/  ULOP3.LUT UR46, UR5, 0x10000, URZ, 0xfc, !UPT ;  /* 0x00010000052e7892 */ /* 0x000fe4000f8efc3f */
[----:B------:R-:W-:Y:S01]  /*17d0*/  ULOP3.LUT UR47, UR6, 0x10000, URZ, 0xfc, !UPT ;  /* 0x00010000062f7892 */ /* 0x000fe2000f8efc3f */
[----:B--2---:R-:W-:-:S11]  /*17e0*/  SHF.L.U64.HI R92, R10, 0x1, R0 ;  /* 0x000000010a5c7819 */ /* 0x004fd60000010200 */
.L_x_150:
[----:B------:R-:W-:-:S04]  /*17f0*/  SHF.L.U32 R0, R96, 0x1f, RZ ;  /* 0x0000001f60007819 */ /* 0x000fc800000006ff */
[----:B------:R-:W0:Y:S02]  /*1800*/  SYNCS.PHASECHK.TRANS64.TRYWAIT P0, [UR43+-0x8], R0 ;  /* 0xfffff800ff0075a7 */ /* 0x000e24000800016b */
[----:B01-34-:R-:W-:Y:S05]  /*1810*/  @!P0 BRA `(.L_x_19) ;  /* 0x0000008000b48947 */ /* 0x01bfea0003800000 */
.L_x_173:
[----:B------:R-:W-:Y:S02]  /*1820*/  ULDC UR4, c[0x0][0x28c] ;  /* 0x0000a30000047ab9 */ /* 0x000fe40000000800 */
[----:B------:R-:W-:-:S13]  /*1830*/  ISETP.LT.AND P0, PT, RZ, UR4, PT ;  /* 0x00000004ff007c0c */ /* 0x000fda000bf01270 */
[----:B------:R-:W-:Y:S05]  /*1840*/  @P0 BRA `(.L_x_20) ;  /* 0x0000000000400947 */ /* 0x000fea0003800000 */
[----:B0-----:R-:W-:Y:S01]  /*1850*/  MOV R0, 0x0 ;  /* 0x0000000000007802 */ /* 0x001fe20000000f00 */
[----:B------:R-:W-:Y:S01]  /*1860*/  ULDC.64 UR4, c[0x4][0x68] ;  /* 0x01001a0000047ab9 */ /* 0x000fe20000000a00 */
[----:B------:R-:W-:Y:S01]  /*1870*/  ULDC.64 UR6, c[0x4][0x8] ;  /* 0x0100020000067ab9 */ /* 0x000fe20000000a00 */
[----:B------:R-:W-:Y:S01]  /*1880*/  IMAD.U32 R4, RZ, RZ, UR4 ;  /* 0x00000004ff047e24 */ /* 0x000fe2000f8e00ff */
[----:B------:R0:W1:Y:S01]  /*1890*/  LDC.64 R14, c[0x4][R0] ;  /* 0x01000000000e7b82 */ /* 0x0000620000000a00 */
[----:B------:R-:W-:Y:S01]  /*18a0*/  IMAD.U32 R5, RZ, RZ, UR5 ;  /* 0x00000005ff057e24 */ /* 0x000fe2000f8e00ff */
[----:B------:R-:W-:Y:S01]  /*18b0*/  ULDC.64 UR4, c[0x4][0x70] ;  /* 0x01001c0000047ab9 */ /* 0x000fe20000000a00 */
[----:B------:R-:W-:Y:S02]  /*18c0*/  IMAD.U32 R10, RZ, RZ, UR6 ;  /* 0x00000006ff0a7e24 */ /* 0x000fe4000f8e00ff */
[----:B------:R-:W-:Y:S02]  /*18d0*/  IMAD.U32 R6, RZ, RZ, UR4 ;  /* 0x00000004ff067e24 */ /* 0x000fe4000f8e00ff */
[----:B------:R-:W-:-:S02]  /*18e0*/  IMAD.U32 R7, RZ, RZ, UR5 ;  /* 0x00000005ff077e24 */ /* 0x000fc4000f8e00ff */
[----:B------:R-:W-:Y:S02]  /*18f0*/  IMAD.U32 R11, RZ, RZ, UR7 ;  /* 0x00000007ff0b7e24 */ /* 0x000fe4000f8e00ff */
[----:B------:R-:W-:Y:S02]  /*1900*/  IMAD.MOV.U32 R8, RZ, RZ, 0x1e1 ;  /* 0x000001e1ff087424 */ /* 0x000fe400078e00ff */
[----:B------:R-:W-:Y:S02]  /*1910*/  IMAD.MOV.U32 R12, RZ, RZ, 0x1 ;  /* 0x00000001ff0c7424 */ /* 0x000fe400078e00ff */
[----:B0-----:R-:W-:-:S07]  /*1920*/  IMAD.MOV.U32 R13, RZ, RZ, RZ ;  /* 0x000000ffff0d7224 */ /* 0x001fce00078e00ff */
[----:B------:R-:W-:-:S07]  /*1930*/  LEPC R20, `(.L_x_20) ;  /* 0x000000001014794e */ /* 0x000fce0000000000 */
[----:B-1---5:R-:W-:Y:S05]  /*1940*/  CALL.ABS.NOINC R14 ;  /* 0x000000000e007343 */ /* 0x022fea0003c00000 */
.L_x_20:
[----:B------:R-:W-:-:S13]  /*1950*/  ISETP.NE.AND P0, PT, R95, 0x3, PT ;  /* 0x000000035f00780c */ /* 0x000fda0003f05270 */
[----:B------:R-:W-:Y:S05]  /*1960*/  @!P0 BRA `(.L_x_21) ;  /* 0x0000000000048947 */ /* 0x000fea0003800000 */
[----:B------:R-:W-:Y:S01]  /*1970*/  BPT.TRAP 0x1 ;  /* 0x000000040000795c */ /* 0x000fe20000300000 */
.L_x_21:
[----:B0-----:R-:W-:Y:S02]  /*1980*/  IMAD.U32 R3, RZ, RZ, UR36 ;  /* 0x00000024ff037e24 */ /* 0x001fe4000f8e00ff */
[----:B------:R-:W-:-:S03]  /*1990*/  IMAD.U32 R0, RZ, RZ, UR37 ;  /* 0x00000025ff007e24 */ /* 0x000fc6000f8e00ff */
[----:B------:R-:W-:Y:S02]  /*19a0*/  LEA R3, R3, UR40, 0x3 ;  /* 0x0000002803037c11 */ /* 0x000fe4000f8e18ff */
[----:B------:R-:W-:-:S04]  /*19b0*/  SHF.L.U32 R0, R0, 0x1f, RZ ;  /* 0x0000001f00007819 */ /* 0x000fc800000006ff */
[----:B------:R0:W1:Y:S01]  /*19c0*/  SYNCS.PHASECHK.TRANS64.TRYWAIT P1, [R3+URZ], R0 ;  /* 0x00000000030075a7 */ /* 0x000062000802017f */
[----:B------:R-:W-:Y:S05]  /*19d0*/  @!P0 BRA `(.L_x_22) ;  /* 0x0000000000048947 */ /* 0x000fea0003800000 */
[----:B------:R-:W-:Y:S01]  /*19e0*/  BPT.TRAP 0x1 ;  /* 0x000000040000795c */ /* 0x000fe20000300000 */
.L_x_22:
[----:B-1----:R-:W-:Y:S05]  /*19f0*/  @P1 BRA `(.L_x_23) ;  /* 0x0000000000081947 */ /* 0x002fea0003800000 */
[----:B------:R-:W1:Y:S02]  /*1a00*/  SYNCS.PHASECHK.TRANS64.TRYWAIT P1, [R3+URZ], R0 ;  /* 0x00000000030075a7 */ /* 0x000e64000802017f */
[----:B-1----:R-:W-:Y:S05]  /*1a10*/  @!P1 BRA `(.L_x_24) ;  /* 0x00000080004c9947 */ /* 0x002fea0003800000 */
.L_x_23:
[----:B------:R-:W-:Y:S05]  /*1a20*/  WARPSYNC.ALL ;  /* 0x0000000000007948 */ /* 0x000fea0003800000 */
[----:B------:R-:W-:Y:S01]  /*1a30*/  ULEA UR9, UR36, UR47, 0xa ;  /* 0x0000002f24097291 */ /* 0x000fe2000f8e503f */
[----:B------:R-:W-:Y:S01]  /*1a40*/  WARPGROUP.ARRIVE ;  /* 0x00000000000079c5 */ /* 0x000fe20000000000 */
[----:B------:R-:W-:Y:S01]  /*1a50*/  UIMAD UR8, UR36, 0x700, UR46 ;  /* 0x00000700240878a4 */ /* 0x000fe2000f8e022e */
[----:B01----:R-:W-:Y:S01]  /*1a60*/  IMAD.U32 R0, RZ, RZ, UR42 ;  /* 0x0000002aff007e24 */ /* 0x003fe2000f8e00ff */
[----:B------:R-:W-:Y:S01]  /*1a70*/  UMOV UR5, 0x40000040 ;  /* 0x4000004000057882 */ /* 0x000fe20000000000 */
[----:B------:R-:W-:Y:S01]  /*1a80*/  UMOV UR7, 0x40000040 ;  /* 0x4000004000077882 */ /* 0x000fe20000000000 */
[----:B------:R-:W-:Y:S01]  /*1a90*/  UIADD3 UR10, UR8, 0x80, URZ ;  /* 0x00000080080a7890 */ /* 0x000fe2000fffe03f */
[----:B------:R-:W-:-:S02]  /*1aa0*/  UMOV UR4, UR9 ;  /* 0x0000000900047c82 */ /* 0x000fc40008000000 */
[----:B------:R-:W-:Y:S01]  /*1ab0*/  UMOV UR6, UR8 ;  /* 0x0000000800067c82 */ /* 0x000fe20008000000 */
[----:B------:R-:W-:Y:S01]  /*1ac0*/  UIADD3 UR11, UR8, 0x100, URZ ;  /* 0x00000100080b7890 */ /* 0x000fe2000fffe03f */
[----:B------:R-:W-:Y:S01]  /*1ad0*/  HGMMA.64x16x16.F32 R72, gdesc[UR4], RZ, !UPT, gsb0 ;  /* 0x00200000044879f0 */ /* 0x000fe2000c0008ff */
[----:B------:R-:W-:Y:S01]  /*1ae0*/  UMOV UR7, 0x40000040 ;  /* 0x4000004000077882 */ /* 0x000fe20000000000 */
[----:B------:R-:W-:Y:S01]  /*1af0*/  UMOV UR6, UR10 ;  /* 0x0000000a00067c82 */ /* 0x000fe20008000000 */
[----:B------:R-:W-:Y:S01]  /*1b00*/  UIADD3 UR12, UR8, 0x180, URZ ;  /* 0x00000180080c7890 */ /* 0x000fe2000fffe03f */
[----:B------:R-:W-:Y:S01]  /*1b10*/  ISETP.GE.AND P1, PT, R0, 0x1, PT ;  /* 0x000000010000780c */ /* 0x000fe20003f26270 */
[----:B------:R-:W-:Y:S01]  /*1b20*/  UIADD3 UR10, UR8, 0x200, URZ ;  /* 0x00000200080a7890 */ /* 0x000fe2000fffe03f */
[----:B------:R-:W-:Y:S02]  /*1b30*/  WARPGROUP.DEPBAR.LE gsb0, 0x0 ;  /* 0x00008000000079c5 */ /* 0x000fe40000010000 */
[----:B------:R-:W-:-:S06]  /*1b40*/  WARPGROUP.ARRIVE ;  /* 0x00000000000079c5 */ /* 0x000fcc0000000000 */
[----:B------:R-:W-:Y:S01]  /*1b50*/  HGMMA.64x16x16.F32 R64, gdesc[UR4], RZ, !UPT, gsb0 ;  /* 0x00200000044079f0 */ /* 0x000fe2000c0008ff */
[----:B------:R-:W-:Y:S01]  /*1b60*/  UMOV UR6, UR11 ;  /* 0x0000000b00067c82 */ /* 0x000fe20008000000 */
[----:B------:R-:W-:Y:S01]  /*1b70*/  UMOV UR7, 0x40000040 ;  /* 0x4000004000077882 */ /* 0x000fe20000000000 */
        /* <DEDUP_REMOVED lines=28> */
[----:B------:R-:W-:Y:S02]  /*1d40*/  UIADD3 UR4, UR9, 0x2, URZ ;  /* 0x0000000209047890 */ /* 0x000fe4000fffe03f */
[----:B------:R-:W-:Y:S01]  /*1d50*/  UIADD3 UR6, UR8, 0x2, URZ ;  /* 0x0000000208067890 */ /* 0x000fe2000fffe03f */
[----:B------:R-:W-:Y:S01]  /*1d60*/  UMOV UR5, 0x40000040 ;  /* 0x4000004000057882 */ /* 0x000fe20000000000 */
[----:B------:R-:W-:Y:S01]  /*1d70*/  UMOV UR7, 0x40000040 ;  /* 0x4000004000077882 */ /* 0x000fe20000000000 */
[----:B------:R-:W-:Y:S02]  /*1d80*/  WARPGROUP.DEPBAR.LE gsb0, 0x0 ;  /* 0x00008000000079c5 */ /* 0x000fe40000010000 */
[----:B------:R-:W-:-:S06]  /*1d90*/  WARPGROUP.ARRIVE ;  /* 0x00000000000079c5 */ /* 0x000fcc0000000000 */
[----:B------:R-:W-:Y:S01]  /*1da0*/  HGMMA.64x16x16.F32 R72, gdesc[UR4], R72, gsb0 ;  /* 0x00200000044879f0 */ /* 0x000fe20008000848 */
[----:B------:R-:W-:Y:S01]  /*1db0*/  UMOV UR6, UR10 ;  /* 0x0000000a00067c82 */ /* 0x000fe20008000000 */
[----:B------:R-:W-:Y:S01]  /*1dc0*/  UMOV UR7, 0x40000040 ;  /* 0x4000004000077882 */ /* 0x000fe20000000000 */
[----:B------:R-:W-:Y:S01]  /*1dd0*/  UIADD3 UR10, UR8, 0x202, URZ ;  /* 0x00000202080a7890 */ /* 0x000fe2000fffe03f */
        /* <DEDUP_REMOVED lines=244> */
[----:B------:R-:W-:Y:S02]  /*2d20*/  WARPGROUP.DEPBAR.LE gsb0, 0x0 ;  /* 0x00008000000079c5 */ /* 0x000fe40000010000 */
[----:B------:R-:W-:-:S06]  /*2d30*/  WARPGROUP.ARRIVE ;  /* 0x00000000000079c5 */ /* 0x000fcc0000000000 */
[----:B------:R-:W-:Y:S01]  /*2d40*/  HGMMA.64x16x16.F32 R24, gdesc[UR4], R24, gsb0 ;  /* 0x00200000041879f0 */ /* 0x000fe20008000818 */
[----:B------:R-:W-:Y:S02]  /*2d50*/  UIADD3 UR4, UR9, 0x206, URZ ;  /* 0x0000020609047890 */ /* 0x000fe4000fffe03f */
[----:B------:R-:W-:Y:S01]  /*2d60*/  UIADD3 UR6, UR8, 0x386, URZ ;  /* 0x0000038608067890 */ /* 0x000fe2000fffe03f */
[----:B------:R-:W-:Y:S01]  /*2d70*/  UMOV UR5, 0x40000040 ;  /* 0x4000004000057882 */ /* 0x000fe20000000000 */
        /* <DEDUP_REMOVED lines=13> */
[----:B------:R-:W-:Y:S02]  /*2e50*/  UIADD3 UR10, UR8, 0x606, URZ ;  /* 0x00000606080a7890 */ /* 0x000fe4000fffe03f */
        /* <DEDUP_REMOVED lines=23> */
[----:B------:R-:W-:Y:S03]  /*2fd0*/  HGMMA.64x16x16.F32 R24, gdesc[UR4], R24, gsb0 ;  /* 0x00200000041879f0 */ /* 0x000fe60008000818 */
[----:B------:R-:W-:Y:S02]  /*2fe0*/  WARPGROUP.DEPBAR.LE gsb0, 0x0 ;  /* 0x00008000000079c5 */ /* 0x000fe40000010000 */
[----:B------:R-:W-:Y:S05]  /*2ff0*/  @!P1 BRA `(.L_x_25) ;  /* 0x0000001800049947 */ /* 0x000fea0003800000 */
[----:B------:R-:W-:Y:S01]  /*3000*/  UIADD3 UR5, UR36, 0x1, URZ ;  /* 0x0000000124057890 */ /* 0x000fe2000fffe03f */
[----:B------:R-:W-:Y:S02]  /*3010*/  IMAD.U32 R0, RZ, RZ, UR42 ;  /* 0x0000002aff007e24 */ /* 0x000fe4000f8e00ff */
[----:B------:R-:W-:Y:S01]  /*3020*/  IMAD.U32 R3, RZ, RZ, UR36 ;  /* 0x00000024ff037e24 */ /* 0x000fe2000f8e00ff */
[----:B------:R-:W-:-:S04]  /*3030*/  UISETP.NE.AND UP0, UPT, UR5, 0x5, UPT ;  /* 0x000000050500788c */ /* 0x000fc8000bf05270 */
[----:B------:R-:W-:Y:S02]  /*3040*/  USEL UR4, URZ, 0x1, UP0 ;  /* 0x000000013f047887 */ /* 0x000fe40008000000 */
[----:B------:R-:W-:Y:S02]  /*3050*/  USEL UR5, UR5, URZ, UP0 ;  /* 0x0000003f05057287 */ /* 0x000fe40008000000 */
[----:B------:R-:W-:-:S06]  /*3060*/  ULOP3.LUT UR4, UR37, UR4, URZ, 0x3c, !UPT ;  /* 0x0000000425047292 */ /* 0x000fcc000f8e3c3f */
[----:B------:R-:W-:-:S07]  /*3070*/  IMAD.U32 R6, RZ, RZ, UR4 ;  /* 0x00000004ff067e24 */ /* 0x000fce000f8e00ff */
.L_x_32:
[----:B------:R-:W-:Y:S05]  /*3080*/  @!P0 BRA `(.L_x_26) ;  /* 0x0000000000048947 */ /* 0x000fea0003800000 */
[----:B------:R-:W-:Y:S01]  /*3090*/  BPT.TRAP 0x1 ;  /* 0x000000040000795c */ /* 0x000fe20000300000 */
.L_x_26:
[----:B------:R-:W-:Y:S01]  /*30a0*/  ULEA UR4, UR5, UR40, 0x3 ;  /* 0x0000002805047291 */ /* 0x000fe2000f8e183f */
[----:B------:R-:W-:-:S08]  /*30b0*/  SHF.L.U32 R4, R6, 0x1f, RZ ;  /* 0x0000001f06047819 */ /* 0x000fd000000006ff */
[----:B------:R0:W1:Y:S01]  /*30c0*/  SYNCS.PHASECHK.TRANS64.TRYWAIT P1, [UR4], R4 ;  /* 0x00000004ff0075a7 */ /* 0x0000620008020144 */
[----:B------:R-:W-:Y:S05]  /*30d0*/  @!P0 BRA `(.L_x_27) ;  /* 0x0000000000048947 */ /* 0x000fea0003800000 */
[----:B------:R-:W-:Y:S01]  /*30e0*/  BPT.TRAP 0x1 ;  /* 0x000000040000795c */ /* 0x000fe20000300000 */
.L_x_27:
[----:B-1----:R-:W-:Y:S05]  /*30f0*/  @P1 BRA `(.L_x_28) ;  /* 0x0000000000081947 */ /* 0x002fea0003800000 */
[----:B------:R-:W1:Y:S02]  /*3100*/  SYNCS.PHASECHK.TRANS64.TRYWAIT P1, [UR4], R4 ;  /* 0x00000004ff0075a7 */ /* 0x000e640008020144 */
[----:B-1----:R-:W-:Y:S05]  /*3110*/  @!P1 BRA `(.L_x_29) ;  /* 0x0000006800a09947 */ /* 0x002fea0003800000 */
.L_x_28:
[----:B------:R-:W-:Y:S01]  /*3120*/  ULEA UR6, UR5, UR47, 0xa ;  /* 0x0000002f05067291 */ /* 0x000fe2000f8e503f */
[----:B------:R-:W-:Y:S01]  /*3130*/  WARPGROUP.ARRIVE ;  /* 0x00000000000079c5 */ /* 0x000fe20000000000 */
[----:B------:R-:W-:Y:S01]  /*3140*/  UIMAD UR4, UR5, 0x700, UR46 ;  /* 0x00000700050478a4 */ /* 0x000fe2000f8e022e */
[----:B------:R-:W-:Y:S01]  /*3150*/  UMOV UR9, 0x40000040 ;  /* 0x4000004000097882 */ /* 0x000fe20000000000 */
[----:B------:R-:W-:Y:S02]  /*3160*/  UMOV UR11, 0x40000040 ;  /* 0x40000040000b7882 */ /* 0x000fe40000000000 */
[----:B------:R-:W-:Y:S01]  /*3170*/  UIADD3 UR7, UR4, 0x80, URZ ;  /* 0x0000008004077890 */ /* 0x000fe2000fffe03f */
[----:B------:R-:W-:Y:S02]  /*3180*/  UMOV UR8, UR6 ;  /* 0x0000000600087c82 */ /* 0x000fe40008000000 */
[----:B------:R-:W-:Y:S01]  /*3190*/  UMOV UR10, UR4 ;  /* 0x00000004000a7c82 */ /* 0x000fe20008000000 */
[----:B------:R-:W-:Y:S01]  /*31a0*/  UIADD3 UR12, UR4, 0x100, URZ ;  /* 0x00000100040c7890 */ /* 0x000fe2000fffe03f */
[----:B------:R-:W-:Y:S01]  /*31b0*/  HGMMA.64x16x16.F32 R72, gdesc[UR8], R72, gsb0 ;  /* 0x00200000084879f0 */ /* 0x000fe20008000848 */
[----:B------:R-:W-:Y:S01]  /*31c0*/  UMOV UR11, 0x40000040 ;  /* 0x40000040000b7882 */ /* 0x000fe20000000000 */
[----:B------:R-:W-:Y:S01]  /*31d0*/  UMOV UR10, UR7 ;  /* 0x00000007000a7c82 */ /* 0x000fe20008000000 */
[----:B------:R-:W-:-:S02]  /*31e0*/  UIADD3 UR13, UR4, 0x180, URZ ;  /* 0x00000180040d7890 */ /* 0x000fc4000fffe03f */
        /* <DEDUP_REMOVED lines=334> */
[----:B------:R-:W-:Y:S01]  /*46d0*/  BPT.TRAP 0x1 ;  /* 0x000000040000795c */ /* 0x000fe20000300000 */
.L_x_30:
[----:B------:R-:W-:-:S13]  /*46e0*/  ISETP.NE.AND P1, PT, R81, RZ, PT ;  /* 0x000000ff5100720c */ /* 0x000fda0003f25270 */
[----:B01----:R-:W-:-:S05]  /*46f0*/  @P1 LEA R4, R3, UR40, 0x3 ;  /* 0x0000002803041c11 */ /* 0x003fca000f8e18ff */
[----:B------:R-:W-:-:S05]  /*4700*/  @P1 VIADD R5, R4, 0x28 ;  /* 0x0000002804051836 */ /* 0x000fca0000000000 */
[----:B------:R-:W-:-:S04]  /*4710*/  @P1 PRMT R5, R80, 0x654, R5 ;  /* 0x0000065450051816 */ /* 0x000fc80000000005 */
[----:B------:R0:W-:Y:S01]  /*4720*/  @P1 SYNCS.ARRIVE.TRANS64.RED.A1T0 RZ, [R5+URZ], RZ ;  /* 0x000000ff05ff19a7 */ /* 0x0001e2000810043f */
[----:B------:R-:W-:-:S13]  /*4730*/  ISETP.GT.U32.AND P1, PT, R23, 0x1, PT ;  /* 0x000000011700780c */ /* 0x000fda0003f24070 */
[----:B0-----:R-:W-:Y:S05]  /*4740*/  @P1 BRA `(.L_x_31) ;  /* 0x0000000000041947 */ /* 0x001fea0003800000 */
[----:B------:R-:W-:Y:S01]  /*4750*/  BPT.TRAP 0x1 ;  /* 0x000000040000795c */ /* 0x000fe20000300000 */
.L_x_31:
[----:B------:R-:W-:Y:S01]  /*4760*/  UIADD3 UR5, UR5, 0x1, URZ ;  /* 0x0000000105057890 */ /* 0x000fe2000fffe03f */
[C---:B------:R-:W-:Y:S01]  /*4770*/  ISETP.GT.AND P2, PT, R0.reuse, 0x1, PT ;  /* 0x000000010000780c */ /* 0x040fe20003f44270 */
[----:B------:R-:W-:Y:S02]  /*4780*/  VIADD R3, R3, 0x1 ;  /* 0x0000000103037836 */ /* 0x000fe40000000000 */
[----:B------:R-:W-:Y:S01]  /*4790*/  UISETP.NE.AND UP0, UPT, UR5, 0x5, UPT ;  /* 0x000000050500788c */ /* 0x000fe2000bf05270 */
[----:B------:R-:W-:Y:S02]  /*47a0*/  VIADD R0, R0, 0xffffffff ;  /* 0xffffffff00007836 */ /* 0x000fe40000000000 */
[C---:B------:R-:W-:Y:S01]  /*47b0*/  ISETP.NE.AND P1, PT, R3.reuse, 0x5, PT ;  /* 0x000000050300780c */ /* 0x040fe20003f25270 */
[----:B------:R-:W-:Y:S02]  /*47c0*/  USEL UR4, URZ, 0x1, UP0 ;  /* 0x000000013f047887 */ /* 0x000fe40008000000 */
[----:B------:R-:W-:Y:S01]  /*47d0*/  USEL UR5, UR5, URZ, UP0 ;  /* 0x0000003f05057287 */ /* 0x000fe20008000000 */
[----:B------:R-:W-:-:S03]  /*47e0*/  SEL R3, R3, RZ, P1 ;  /* 0x000000ff03037207 */ /* 0x000fc60000800000 */
[----:B------:R-:W-:Y:S01]  /*47f0*/  LOP3.LUT R6, R6, UR4, RZ, 0x3c, !PT ;  /* 0x0000000406067c12 */ /* 0x000fe2000f8e3cff */
[----:B------:R-:W-:Y:S07]  /*4800*/  @P2 BRA `(.L_x_32) ;  /* 0xffffffe8001c2947 */ /* 0x000fee000383ffff */
.L_x_25:
[----:B------:R-:W0:Y:S01]  /*4810*/  LDC R0, c[0x0][0x28c] ;  /* 0x0000a300ff007b82 */ /* 0x000e220000000800 */
[----:B------:R-:W-:-:S04]  /*4820*/  IMAD.U32 R3, RZ, RZ, UR44 ;  /* 0x0000002cff037e24 */ /* 0x000fc8000f8e00ff */
[----:B------:R1:W-:Y:S01]  /*4830*/  SYNCS.ARRIVE.TRANS64.A1T0 RZ, [R3+UR41], RZ ;  /* 0x000000ff03ff79a7 */ /* 0x0003e20008100029 */
[----:B0-----:R-:W-:-:S13]  /*4840*/  ISETP.GE.AND P1, PT, R0, 0x1, PT ;  /* 0x000000010000780c */ /* 0x001fda0003f26270 */
[----:B-1----:R-:W-:Y:S05]  /*4850*/  @!P1 BRA `(.L_x_33) ;  /* 0x0000000000449947 */ /* 0x002fea0003800000 */
[----:B------:R-:W-:Y:S05]  /*4860*/  @!P0 BRA `(.L_x_34) ;  /* 0x0000000000048947 */ /* 0x000fea0003800000 */
[----:B------:R-:W-:Y:S01]  /*4870*/  BPT.TRAP 0x1 ;  /* 0x000000040000795c */ /* 0x000fe20000300000 */
.L_x_34:
[----:B------:R-:W-:-:S13]  /*4880*/  ISETP.NE.AND P0, PT, R81, RZ, PT ;  /* 0x000000ff5100720c */ /* 0x000fda0003f05270 */
[----:B------:R-:W-:-:S05]  /*4890*/  VOTEU.ANY UP0, P0 ;  /* 0x00000000003f7886 */ /* 0x000fca0000000100 */
[----:B------:R-:W-:-:S06]  /*48a0*/  @UP0 UIADD3 UR4, UR36, UR42, URZ ;  /* 0x0000002a24040290 */ /* 0x000fcc000fffe03f */
[----:B------:R-:W-:Y:S02]  /*48b0*/  IMAD.U32 R4, RZ, RZ, UR4 ;  /* 0x00000004ff047e24 */ /* 0x000fe4000f8e00ff */
[----:B------:R-:W-:Y:S02]  /*48c0*/  IMAD.U32 R3, RZ, RZ, UR4 ;  /* 0x00000004ff037e24 */ /* 0x000fe4000f8e00ff */
[----:B------:R-:W-:-:S05]  /*48d0*/  @P0 IMAD.WIDE.U32 R4, R4, -0x33333333, RZ ;  /* 0xcccccccd04040825 */ /* 0x000fca00078e00ff */
[----:B------:R-:W-:-:S05]  /*48e0*/  @P0 SHF.R.U32.HI R0, RZ, 0x2, R5 ;  /* 0x00000002ff000819 */ /* 0x000fca0000011605 */
[----:B------:R-:W-:-:S05]  /*48f0*/  @P0 IMAD R0, R0, -0x5, R3 ;  /* 0xfffffffb00000824 */ /* 0x000fca00078e0203 */
[----:B------:R-:W-:-:S05]  /*4900*/  @P0 LEA R0, R0, UR40, 0x3 ;  /* 0x0000002800000c11 */ /* 0x000fca000f8e18ff */
[----:B------:R-:W-:-:S05]  /*4910*/  @P0 VIADD R3, R0, 0x28 ;  /* 0x0000002800030836 */ /* 0x000fca0000000000 */
[----:B------:R-:W-:-:S04]  /*4920*/  @P0 PRMT R3, R80, 0x654, R3 ;  /* 0x0000065450030816 */ /* 0x000fc80000000003 */
[----:B------:R0:W-:Y:S01]  /*4930*/  @P0 SYNCS.ARRIVE.TRANS64.RED.A1T0 RZ, [R3+URZ], RZ ;  /* 0x000000ff03ff09a7 */ /* 0x0001e2000810043f */
[----:B------:R-:W-:-:S13]  /*4940*/  ISETP.GT.U32.AND P0, PT, R23, 0x1, PT ;  /* 0x000000011700780c */ /* 0x000fda0003f04070 */
[----:B0-----:R-:W-:Y:S05]  /*4950*/  @P0 BRA `(.L_x_33) ;  /* 0x0000000000040947 */ /* 0x001fea0003800000 */
[----:B------:R-:W-:Y:S01]  /*4960*/  BPT.TRAP 0x1 ;  /* 0x000000040000795c */ /* 0x000fe20000300000 */
.L_x_33:
[----:B------:R-:W-:Y:S01]  /*4970*/  SHF.L.U32 R0, R96, 0x1f, RZ ;  /* 0x0000001f60007819 */ /* 0x000fe200000006ff */
[----:B------:R-:W-:Y:S01]  /*4980*/  UIADD3 UR36, UR36, UR39, URZ ;  /* 0x0000002724247290 */ /* 0x000fe2000fffe03f */
[----:B------:R-:W-:Y:S01]  /*4990*/  SHF.R.S32.HI R13, RZ, 0x1f, R19 ;  /* 0x0000001fff0d7819 */ /* 0x000fe20000011413 */
[----:B------:R-:W-:Y:S01]  /*49a0*/  UISETP.GE.U32.AND UP1, UPT, UR39, 0x5, UPT ;  /* 0x000000052700788c */ /* 0x000fe2000bf26070 */
[----:B------:R-:W0:Y:S01]  /*49b0*/  SYNCS.PHASECHK.TRANS64.TRYWAIT P0, [UR43+0x8], R0 ;  /* 0x00000800ff0075a7 */ /* 0x000e22000800016b */
[----:B------:R-:W-:Y:S02]  /*49c0*/  UISETP.GT.U32.AND UP0, UPT, UR36, 0x4, UPT ;  /* 0x000000042400788c */ /* 0x000fe4000bf04070 */
[----:B------:R-:W-:Y:S02]  /*49d0*/  UIMAD.WIDE.U32 UR4, UR36, -0x33333333, URZ ;  /* 0xcccccccd240478a5 */ /* 0x000fe4000f8e003f */
[----:B------:R-:W-:Y:S02]  /*49e0*/  UISETP.LT.U32.AND UP0, UPT, UR39, 0x5, UP0 ;  /* 0x000000052700788c */ /* 0x000fe40008701070 */
[----:B------:R-:W-:-:S02]  /*49f0*/  USHF.R.U32.HI UR4, URZ, 0x2, UR5 ;  /* 0x000000023f047899 */ /* 0x000fc40008011605 */
[----:B------:R-:W-:Y:S02]  /*4a00*/  USEL UR6, URZ, 0x1, !UP0 ;  /* 0x000000013f067887 */ /* 0x000fe4000c000000 */
[----:B------:R-:W-:Y:S02]  /*4a10*/  UIMAD UR36, UR4, -0x5, UR36 ;  /* 0xfffffffb042478a4 */ /* 0x000fe4000f8e0224 */
[----:B------:R-:W-:-:S04]  /*4a20*/  ULOP3.LUT UR37, UR37, UR6, URZ, 0x3c, !UPT ;  /* 0x0000000625257292 */ /* 0x000fc8000f8e3c3f */
[----:B------:R-:W-:Y:S01]  /*4a30*/  @UP1 ULOP3.LUT UR37, UR37, 0x1, UR4, 0x78, !UPT ;  /* 0x0000000125251892 */ /* 0x000fe2000f8e7804 */
[----:B0-----:R-:W-:Y:S11]  /*4a40*/  @!P0 BRA `(.L_x_35) ;  /* 0x00000050006c8947 */ /* 0x001ff60003800000 */
.L_x_174:
[----:B------:R-:W-:Y:S01]  /*4a50*/  IMAD.SHL.U32 R9, R22, 0x40, RZ ;  /* 0x0000004016097824 */ /* 0x000fe200078e00ff */
[----:B------:R-:W-:Y:S01]  /*4a60*/  ULDC UR6, c[0x0][0x284] ;  /* 0x0000a10000067ab9 */ /* 0x000fe20000000800 */
[----:B------:R-:W-:Y:S01]  /*4a70*/  IMAD R14, R18, 0x70, RZ ;  /* 0x00000070120e7824 */ /* 0x000fe200078e02ff */
[----:B------:R-:W-:Y:S01]  /*4a80*/  ULDC.64 UR4, c[0x0][0x5d0] ;  /* 0x0001740000047ab9 */ /* 0x000fe20000000a00 */
[----:B------:R-:W-:Y:S01]  /*4a90*/  IMAD.WIDE R98, R22, 0x40, R84 ;  /* 0x0000004016627825 */ /* 0x000fe200078e0254 */
[----:B------:R-:W-:Y:S01]  /*4aa0*/  ISETP.GE.AND P0, PT, R9, UR6, PT ;  /* 0x0000000609007c0c */ /* 0x000fe2000bf06270 */
[----:B------:R-:W-:Y:S01]  /*4ab0*/  ULDC UR6, c[0x0][0x288] ;  /* 0x0000a20000067ab9 */ /* 0x000fe20000000800 */
[----:B------:R-:W-:Y:S01]  /*4ac0*/  SHF.R.S32.HI R15, RZ, 0x1f, R14 ;  /* 0x0000001fff0f7819 */ /* 0x000fe2000001140e */
[----:B0-----:R-:W-:Y:S01]  /*4ad0*/  IMAD R0, R13, UR4, RZ ;  /* 0x000000040d007c24 */ /* 0x001fe2000f8e02ff */
[----:B------:R-:W-:Y:S01]  /*4ae0*/  ISETP.GE.OR P0, PT, R14, UR6, P0 ;  /* 0x000000060e007c0c */ /* 0x000fe20008706670 */
[----:B------:R-:W-:-:S04]  /*4af0*/  IMAD.WIDE.U32 R4, R19, UR4, R86 ;  /* 0x0000000413047c25 */ /* 0x000fc8000f8e0056 */
[----:B------:R-:W-:Y:S01]  /*4b00*/  IMAD R3, R19, UR5, R0 ;  /* 0x0000000513037c24 */ /* 0x000fe2000f8e0200 */
[----:B------:R-:W-:Y:S01]  /*4b10*/  IADD3 R6, P1, R14, R4, RZ ;  /* 0x000000040e067210 */ /* 0x000fe20007f3e0ff */
[----:B------:R-:W-:Y:S02]  /*4b20*/  ULDC.64 UR4, c[0x0][0x5c8] ;  /* 0x0001720000047ab9 */ /* 0x000fe40000000a00 */
[----:B------:R-:W-:Y:S01]  /*4b30*/  IMAD R11, R99, UR4, RZ ;  /* 0x00000004630b7c24 */ /* 0x000fe2000f8e02ff */
[----:B------:R-:W-:-:S03]  /*4b40*/  IADD3.X R7, R15, R5, R3, P1, !PT ;  /* 0x000000050f077210 */ /* 0x000fc60000ffe403 */
[C---:B------:R-:W-:Y:S02]  /*4b50*/  IMAD R11, R98.reuse, UR5, R11 ;  /* 0x00000005620b7c24 */ /* 0x040fe4000f8e020b */
[----:B------:R-:W-:Y:S01]  /*4b60*/  IMAD.WIDE.U32 R6, R98, UR4, R6 ;  /* 0x0000000462067c25 */ /* 0x000fe2000f8e0006 */
[----:B------:R-:W-:Y:S06]  /*4b70*/  @P0 BRA `(.L_x_36) ;  /* 0x0000003400f40947 */ /* 0x000fec0003800000 */
[----:B-----5:R-:W-:Y:S01]  /*4b80*/  FSETP.NEU.AND P0, PT, R83, RZ, PT ;  /* 0x000000ff5300720b */ /* 0x020fe20003f0d000 */
[----:B------:R-:W-:Y:S01]  /*4b90*/  IMAD.IADD R3, R91, 0x1, -R14 ;  /* 0x000000015b037824 */ /* 0x000fe200078e0a0e */
[----:B------:R-:W-:Y:S01]  /*4ba0*/  BSSY B0, `(.L_x_36) ;  /* 0x000037a000007945 */ /* 0x000fe20003800000 */
[----:B------:R-:W-:Y:S02]  /*4bb0*/  IMAD.IADD R0, R94, 0x1, -R9 ;  /* 0x000000015e007824 */ /* 0x000fe400078e0a09 */
[----:B------:R-:W-:Y:S01]  /*4bc0*/  IMAD.IADD R9, R7, 0x1, R11 ;  /* 0x0000000107097824 */ /* 0x000fe200078e020b */
[----:B------:R-:W-:-:S04]  /*4bd0*/  ISETP.GT.AND P1, PT, R3, RZ, PT ;  /* 0x000000ff0300720c */ /* 0x000fc80003f24270 */
[----:B------:R-:W-:-:S03]  /*4be0*/  ISETP.GT.AND P2, PT, R0, RZ, P1 ;  /* 0x000000ff0000720c */ /* 0x000fc60000f44270 */
[----:B------:R-:W-:Y:S10]  /*4bf0*/  @!P0 BRA `(.L_x_37) ;  /* 0x0000002400c88947 */ /* 0x000ff40003800000 */
[----:B------:R-:W0:Y:S01]  /*4c00*/  LDC.64 R100, c[0x0][0x5b8] ;  /* 0x00016e00ff647b82 */ /* 0x000e220000000a00 */
[----:B------:R-:W-:-:S07]  /*4c10*/  ULDC.64 UR4, c[0x0][0x5c0] ;  /* 0x0001700000047ab9 */ /* 0x000fce0000000a00 */
[----:B------:R-:W1:Y:S08]  /*4c20*/  LDC.64 R102, c[0x0][0x5b0] ;  /* 0x00016c00ff667b82 */ /* 0x000e700000000a00 */
[----:B------:R-:W2:Y:S01]  /*4c30*/  LDC.64 R104, c[0x0][0x5a8] ;  /* 0x00016a00ff687b82 */ /* 0x000ea20000000a00 */
[-C--:B0-----:R-:W-:Y:S02]  /*4c40*/  IMAD R8, R13, R100.reuse, RZ ;  /* 0x000000640d087224 */ /* 0x081fe400078e02ff */
[----:B------:R-:W-:-:S04]  /*4c50*/  IMAD.WIDE.U32 R4, R19, R100, R86 ;  /* 0x0000006413047225 */ /* 0x000fc800078e0056 */
[----:B------:R-:W-:Y:S01]  /*4c60*/  IMAD R97, R19, R101, R8 ;  /* 0x0000006513617224 */ /* 0x000fe200078e0208 */
[----:B------:R-:W-:Y:S01]  /*4c70*/  IADD3 R10, P0, R14, R4, RZ ;  /* 0x000000040e0a7210 */ /* 0x000fe20007f1e0ff */
[----:B-1----:R-:W-:-:S03]  /*4c80*/  IMAD R4, R99, R102, RZ ;  /* 0x0000006663047224 */ /* 0x002fc600078e02ff */
[----:B------:R-:W-:Y:S01]  /*4c90*/  IADD3.X R11, R15, R5, R97, P0, !PT ;  /* 0x000000050f0b7210 */ /* 0x000fe200007fe461 */
[C---:B------:R-:W-:Y:S02]  /*4ca0*/  IMAD R101, R98.reuse, R103, R4 ;  /* 0x0000006762657224 */ /* 0x040fe400078e0204 */
[----:B------:R-:W-:-:S04]  /*4cb0*/  IMAD.WIDE.U32 R4, R98, R102, R10 ;  /* 0x0000006662047225 */ /* 0x000fc800078e000a */
[----:B------:R-:W-:Y:S01]  /*4cc0*/  IMAD.IADD R5, R5, 0x1, R101 ;  /* 0x0000000105057824 */ /* 0x000fe200078e0265 */
[----:B--2---:R-:W-:-:S04]  /*4cd0*/  LEA R12, P0, R4, R104, 0x1 ;  /* 0x00000068040c7211 */ /* 0x004fc800078008ff */
[----:B------:R-:W-:-:S05]  /*4ce0*/  LEA.HI.X R13, R4, R105, R5, 0x1, P0 ;  /* 0x00000069040d7211 */ /* 0x000fca00000f0c05 */
[----:B------:R-:W2:Y:S01]  /*4cf0*/  @P2 LDG.E.LTC128B.U16 R18, desc[UR48][R12.64] ;  /* 0x000000300c122981 */ /* 0x000ea2000c1e1520 */
[----:B------:R-:W-:Y:S01]  /*4d00*/  IMAD.WIDE.U32 R4, R98, R102, R14 ;  /* 0x0000006662047225 */ /* 0x000fe200078e000e */
[----:B------:R-:W-:Y:S02]  /*4d10*/  BSSY B1, `(.L_x_38) ;  /* 0x0000015000017945 */ /* 0x000fe40003800000 */
[----:B------:R-:W-:-:S04]  /*4d20*/  IADD3 R20, P0, R86, R4, RZ ;  /* 0x0000000456147210 */ /* 0x000fc80007f1e0ff */
[----:B------:R-:W-:Y:S02]  /*4d30*/  IADD3.X R21, R87, R101, R5, P0, !PT ;  /* 0x0000006557157210 */ /* 0x000fe400007fe405 */
[----:B------:R-:W-:Y:S01]  /*4d40*/  LEA R8, P0, R6, UR4, 0x1 ;  /* 0x0000000406087c11 */ /* 0x000fe2000f8008ff */
[----:B------:R-:W-:-:S03]  /*4d50*/  IMAD.WIDE.U32 R20, R19, R100, R20 ;  /* 0x0000006413147225 */ /* 0x000fc600078e0014 */
[----:B------:R-:W-:Y:S02]  /*4d60*/  LEA.HI.X R9, R6, UR5, R9, 0x1, P0 ;  /* 0x0000000506097c11 */ /* 0x000fe400080f0c09 */
[----:B------:R-:W-:-:S04]  /*4d70*/  ISETP.GT.AND P0, PT, R3, 0x1, PT ;  /* 0x000000010300780c */ /* 0x000fc80003f04270 */
[----:B------:R-:W-:Y:S01]  /*4d80*/  ISETP.GT.AND P3, PT, R0, RZ, P0 ;  /* 0x000000ff0000720c */ /* 0x000fe20000764270 */
[----:B--2---:R-:W-:-:S05]  /*4d90*/  HADD2.F32 R4, -RZ, R18.H0_H0 ;  /* 0x20000012ff047230 */ /* 0x004fca0000004100 */
[----:B------:R-:W-:Y:S01]  /*4da0*/  FMUL R5, R4, R83 ;  /* 0x0000005304057220 */ /* 0x000fe20000400000 */
[----:B------:R-:W-:-:S03]  /*4db0*/  LEA R4, P4, R20, R104, 0x1 ;  /* 0x0000006814047211 */ /* 0x000fc600078808ff */
[----:B------:R-:W-:-:S05]  /*4dc0*/  FFMA R5, R72, R82, R5 ;  /* 0x0000005248057223 */ /* 0x000fca0000000005 */
[----:B------:R-:W-:Y:S01]  /*4dd0*/  F2FP.F16.F32.PACK_AB R6, RZ, R5 ;  /* 0x00000005ff06723e */ /* 0x000fe200000000ff */
[----:B------:R-:W-:-:S03]  /*4de0*/  IMAD.IADD R5, R97, 0x1, R21 ;  /* 0x0000000161057824 */ /* 0x000fc600078e0215 */
[----:B------:R-:W-:Y:S01]  /*4df0*/  PRMT R7, R6, 0x7610, R7 ;  /* 0x0000761006077816 */ /* 0x000fe20000000007 */
[----:B------:R-:W-:Y:S01]  /*4e00*/  IMAD.SHL.U32 R6, R102, 0x8, RZ ;  /* 0x0000000866067824 */ /* 0x000fe200078e00ff */
[----:B------:R-:W-:-:S03]  /*4e10*/  LEA.HI.X R5, R20, R105, R5, 0x1, P4 ;  /* 0x0000006914057211 */ /* 0x000fc600020f0c05 */
[----:B------:R0:W-:Y:S02]  /*4e20*/  @P2 STG.E.U16 desc[UR48][R8.64], R7 ;  /* 0x0000000708002986 */ /* 0x0001e4000c101530 */
[----:B0-----:R-:W-:Y:S01]  /*4e30*/  SHF.L.U64.HI R7, R102, 0x3, R103 ;  /* 0x0000000366077819 */ /* 0x001fe20000010267 */
[----:B------:R-:W-:Y:S06]  /*4e40*/  @!P3 BRA `(.L_x_39) ;  /* 0x000000000004b947 */ /* 0x000fec0003800000 */
[----:B------:R0:W5:Y:S02]  /*4e50*/  LDG.E.LTC128B.U16 R18, desc[UR48][R4.64+0x2] ;  /* 0x0000023004127981 */ /* 0x000164000c1e1520 */
.L_x_39:
[----:B------:R-:W-:Y:S05]  /*4e60*/  BSYNC B1 ;  /* 0x0000000000017941 */ /* 0x000fea0003800000 */
.L_x_38:
[----:B-----5:R-:W-:Y:S01]  /*4e70*/  HADD2.F32 R12, -RZ, R18.H0_H0 ;  /* 0x20000012ff0c7230 */ /* 0x020fe20000004100 */
[----:B------:R-:W-:Y:S01]  /*4e80*/  ISETP.GT.AND P1, PT, R0, 0x8, P1 ;  /* 0x000000080000780c */ /* 0x000fe20000f24270 */
[----:B------:R-:W-:-:S04]  /*4e90*/  IMAD.WIDE.U32 R6, R98, R102, R6 ;  /* 0x0000006662067225 */ /* 0x000fc800078e0006 */
[----:B------:R-:W-:Y:S01]  /*4ea0*/  FMUL R12, R12, R83 ;  /* 0x000000530c0c7220 */ /* 0x000fe20000400000 */
[----:B------:R-:W-:Y:S01]  /*4eb0*/  IMAD.IADD R101, R101, 0x1, R7 ;  /* 0x0000000165657824 */ /* 0x000fe200078e0207 */
[----:B------:R-:W-:Y:S02]  /*4ec0*/  IADD3 R7, P2, R10, R6, RZ ;  /* 0x000000060a077210 */ /* 0x000fe40007f5e0ff */
[----:B------:R-:W-:-:S03]  /*4ed0*/  FFMA R73, R73, R82, R12 ;  /* 0x0000005249497223 */ /* 0x000fc6000000000c */
[----:B------:R-:W-:Y:S01]  /*4ee0*/  IMAD.X R10, R101, 0x1, R11, P2 ;  /* 0x00000001650a7824 */ /* 0x000fe200010e060b */
[C---:B------:R-:W-:Y:S02]  /*4ef0*/  LEA R12, P2, R7.reuse, R104, 0x1 ;  /* 0x00000068070c7211 */ /* 0x040fe400078408ff */
[----:B------:R-:W-:Y:S02]  /*4f00*/  F2FP.F16.F32.PACK_AB R73, RZ, R73 ;  /* 0x00000049ff49723e */ /* 0x000fe400000000ff */
[----:B------:R-:W-:-:S03]  /*4f10*/  LEA.HI.X R13, R7, R105, R10, 0x1, P2 ;  /* 0x00000069070d7211 */ /* 0x000fc600010f0c0a */
[----:B------:R1:W-:Y:S04]  /*4f20*/  @P3 STG.E.U16 desc[UR48][R8.64+0x2], R73 ;  /* 0x0000024908003986 */ /* 0x0003e8000c101530 */
[----:B------:R-:W2:Y:S01]  /*4f30*/  @P1 LDG.E.LTC128B.U16 R18, desc[UR48][R12.64] ;  /* 0x000000300c121981 */ /* 0x000ea2000c1e1520 */
[----:B------:R-:W-:Y:S01]  /*4f40*/  IADD3 R14, P2, P3, R86, R6, R14 ;  /* 0x00000006560e7210 */ /* 0x000fe20007b5e00e */
[----:B------:R-:W-:Y:S01]  /*4f50*/  BSSY B1, `(.L_x_40) ;  /* 0x0000011000017945 */ /* 0x000fe20003800000 */
[C---:B------:R-:W-:Y:S02]  /*4f60*/  SHF.L.U64.HI R11, R90.reuse, 0x1, R89 ;  /* 0x000000015a0b7819 */ /* 0x040fe40000010259 */
[----:B------:R-:W-:Y:S02]  /*4f70*/  IADD3.X R15, R87, R101, R15, P2, P3 ;  /* 0x00000065570f7210 */ /* 0x000fe400017e640f */
[----:B------:R-:W-:-:S02]  /*4f80*/  LEA R10, P2, R90, R8, 0x1 ;  /* 0x000000085a0a7211 */ /* 0x000fc400078408ff */
[----:B------:R-:W-:Y:S01]  /*4f90*/  ISETP.GT.AND P0, PT, R0, 0x8, P0 ;  /* 0x000000080000780c */ /* 0x000fe20000704270 */
[----:B------:R-:W-:-:S04]  /*4fa0*/  IMAD.WIDE.U32 R14, R19, R100, R14 ;  /* 0x00000064130e7225 */ /* 0x000fc800078e000e */
[----:B------:R-:W-:Y:S02]  /*4fb0*/  IMAD.X R11, R11, 0x1, R9, P2 ;  /* 0x000000010b0b7824 */ /* 0x000fe400010e0609 */
[----:B------:R-:W-:Y:S02]  /*4fc0*/  IMAD.IADD R15, R97, 0x1, R15 ;  /* 0x00000001610f7824 */ /* 0x000fe400078e020f */
[----:B--2---:R-:W-:-:S05]  /*4fd0*/  HADD2.F32 R6, -RZ, R18.H0_H0 ;  /* 0x20000012ff067230 */ /* 0x004fca0000004100 */
[----:B------:R-:W-:Y:S01]  /*4fe0*/  FMUL R7, R6, R83 ;  /* 0x0000005306077220 */ /* 0x000fe20000400000 */
[----:B------:R-:W-:-:S03]  /*4ff0*/  LEA R6, P3, R14, R104, 0x1 ;  /* 0x000000680e067211 */ /* 0x000fc600078608ff */
[----:B------:R-:W-:-:S05]  /*5000*/  FFMA R7, R74, R82, R7 ;  /* 0x000000524a077223 */ /* 0x000fca0000000007 */
[----:B------:R-:W-:Y:S02]  /*5010*/  F2FP.F16.F32.PACK_AB R12, RZ, R7 ;  /* 0x00000007ff0c723e */ /* 0x000fe400000000ff */
[----:B------:R-:W-:-:S03]  /*5020*/  LEA.HI.X R7, R14, R105, R15, 0x1, P3 ;  /* 0x000000690e077211 */ /* 0x000fc600018f0c0f */
[----:B------:R1:W-:Y:S01]  /*5030*/  @P1 STG.E.U16 desc[UR48][R10.64], R12 ;  /* 0x0000000c0a001986 */ /* 0x0003e2000c101530 */
[----:B------:R-:W-:Y:S05]  /*5040*/  @!P0 BRA `(.L_x_41) ;  /* 0x0000000000048947 */ /* 0x000fea0003800000 */
[----:B------:R2:W5:Y:S02]  /*5050*/  LDG.E.LTC128B.U16 R18, desc[UR48][R6.64+0x2] ;  /* 0x0000023006127981 */ /* 0x000564000c1e1520 */
.L_x_41:
[----:B------:R-:W-:Y:S05]  /*5060*/  BSYNC B1 ;  /* 0x0000000000017941 */ /* 0x000fea0003800000 */
.L_x_40:
[----:B-1---5:R-:W-:Y:S01]  /*5070*/  HADD2.F32 R12, -RZ, R18.H0_H0 ;  /* 0x20000012ff0c7230 */ /* 0x022fe20000004100 */
[----:B------:R-:W-:Y:S01]  /*5080*/  ISETP.GT.AND P1, PT, R3, 0x8, PT ;  /* 0x000000080300780c */ /* 0x000fe20003f24270 */
[----:B------:R-:W-:Y:S03]  /*5090*/  BSSY B1, `(.L_x_42) ;  /* 0x0000008000017945 */ /* 0x000fe60003800000 */
[----:B------:R-:W-:Y:S01]  /*50a0*/  FMUL R12, R12, R83 ;  /* 0x000000530c0c7220 */ /* 0x000fe20000400000 */
[----:B------:R-:W-:-:S03]  /*50b0*/  ISETP.GT.AND P2, PT, R0, RZ, P1 ;  /* 0x000000ff0000720c */ /* 0x000fc60000f44270 */
[----:B------:R-:W-:-:S05]  /*50c0*/  FFMA R12, R75, R82, R12 ;  /* 0x000000524b0c7223 */ /* 0x000fca000000000c */
[----:B------:R-:W-:-:S05]  /*50d0*/  F2FP.F16.F32.PACK_AB R12, RZ, R12 ;  /* 0x0000000cff0c723e */ /* 0x000fca00000000ff */
[----:B------:R1:W-:Y:S01]  /*50e0*/  @P0 STG.E.U16 desc[UR48][R10.64+0x2], R12 ;  /* 0x0000020c0a000986 */ /* 0x0003e2000c101530 */
[----:B------:R-:W-:Y:S05]  /*50f0*/  @!P2 BRA `(.L_x_43) ;  /* 0x000000000004a947 */ /* 0x000fea0003800000 */
[----:B------:R3:W5:Y:S02]  /*5100*/  LDG.E.LTC128B.U16 R18, desc[UR48][R4.64+0x10] ;  /* 0x0000103004127981 */ /* 0x000764000c1e1520 */
.L_x_43:
[----:B------:R-:W-:Y:S05]  /*5110*/  BSYNC B1 ;  /* 0x0000000000017941 */ /* 0x000fea0003800000 */
.L_x_42:
        /* <DEDUP_REMOVED lines=10> */
.L_x_45:
[----:B------:R-:W-:Y:S05]  /*51c0*/  BSYNC B1 ;  /* 0x0000000000017941 */ /* 0x000fea0003800000 */
.L_x_44:
[----:B-----5:R-:W-:Y:S01]  /*51d0*/  HADD2.F32 R12, -RZ, R18.H0_H0 ;  /* 0x20000012ff0c7230 */ /* 0x020fe20000004100 */
[----:B------:R-:W-:Y:S01]  /*51e0*/  ISETP.GT.AND P1, PT, R0, 0x8, P1 ;  /* 0x000000080000780c */ /* 0x000fe20000f24270 */
[----:B------:R-:W-:Y:S03]  /*51f0*/  BSSY B1, `(.L_x_46) ;  /* 0x0000007000017945 */ /* 0x000fe60003800000 */
[----:B------:R-:W-:-:S04]  /*5200*/  FMUL R12, R12, R83 ;  /* 0x000000530c0c7220 */ /* 0x000fc80000400000 */
[----:B------:R-:W-:-:S05]  /*5210*/  FFMA R12, R77, R82, R12 ;  /* 0x000000524d0c7223 */ /* 0x000fca000000000c */
[----:B------:R-:W-:-:S05]  /*5220*/  F2FP.F16.F32.PACK_AB R12, RZ, R12 ;  /* 0x0000000cff0c723e */ /* 0x000fca00000000ff */
[----:B------:R0:W-:Y:S01]  /*5230*/  @P3 STG.E.U16 desc[UR48][R8.64+0x12], R12 ;  /* 0x0000120c08003986 */ /* 0x0001e2000c101530 */
[----:B------:R-:W-:Y:S05]  /*5240*/  @!P1 BRA `(.L_x_47) ;  /* 0x0000000000049947 */ /* 0x000fea0003800000 */
[----:B------:R0:W5:Y:S02]  /*5250*/  LDG.E.LTC128B.U16 R18, desc[UR48][R6.64+0x10] ;  /* 0x0000103006127981 */ /* 0x000164000c1e1520 */
.L_x_47:
[----:B------:R-:W-:Y:S05]  /*5260*/  BSYNC B1 ;  /* 0x0000000000017941 */ /* 0x000fea0003800000 */
.L_x_46:
[----:B0----5:R-:W-:Y:S01]  /*5270*/  HADD2.F32 R12, -RZ, R18.H0_H0 ;  /* 0x20000012ff0c7230 */ /* 0x021fe20000004100 */
[----:B------:R-:W-:Y:S01]  /*5280*/  ISETP.GT.AND P0, PT, R0, 0x8, P0 ;  /* 0x000000080000780c */ /* 0x000fe20000704270 */
[----:B------:R-:W-:Y:S03]  /*5290*/  BSSY B1, `(.L_x_48) ;  /* 0x0000007000017945 */ /* 0x000fe60003800000 */
[----:B-1----:R-:W-:-:S04]  /*52a0*/  FMUL R13, R12, R83 ;  /* 0x000000530c0d7220 */ /* 0x002fc80000400000 */
[----:B------:R-:W-:-:S05]  /*52b0*/  FFMA R13, R78, R82, R13 ;  /* 0x000000524e0d7223 */ /* 0x000fca000000000d */
[----:B------:R-:W-:-:S05]  /*52c0*/  F2FP.F16.F32.PACK_AB R13, RZ, R13 ;  /* 0x0000000dff0d723e */ /* 0x000fca00000000ff */
[----:B------:R0:W-:Y:S01]  /*52d0*/  @P1 STG.E.U16 desc[UR48][R10.64+0x10], R13 ;  /* 0x0000100d0a001986 */ /* 0x0001e2000c101530 */
[----:B------:R-:W-:Y:S05]  /*52e0*/  @!P0 BRA `(.L_x_49) ;  /* 0x0000000000048947 */ /* 0x000fea0003800000 */
[----:B------:R1:W5:Y:S02]  /*52f0*/  LDG.E.LTC128B.U16 R18, desc[UR48][R6.64+0x12] ;  /* 0x0000123006127981 */ /* 0x000364000c1e1520 */
.L_x_49:
[----:B------:R-:W-:Y:S05]  /*5300*/  BSYNC B1 ;  /* 0x0000000000017941 */ /* 0x000fea0003800000 */
.L_x_48:
[----:B-----5:R-:W-:Y:S01]  /*5310*/  HADD2.F32 R12, -RZ, R18.H0_H0 ;  /* 0x20000012ff0c7230 */ /* 0x020fe20000004100 */
        /* <DEDUP_REMOVED lines=9> */
.L_x_51:
[----:B------:R-:W-:Y:S05]  /*53b0*/  BSYNC B1 ;  /* 0x0000000000017941 */ /* 0x000fea0003800000 */
.L_x_50:
[----:B0----5:R-:W-:Y:S01]  /*53c0*/  HADD2.F32 R12, -RZ, R18.H0_H0 ;  /* 0x20000012ff0c7230 */ /* 0x021fe20000004100 */
        /* <DEDUP_REMOVED lines=9> */
.L_x_53:
[----:B------:R-:W-:Y:S05]  /*5460*/  BSYNC B1 ;  /* 0x0000000000017941 */ /* 0x000fea0003800000 */
.L_x_52:
        /* <DEDUP_REMOVED lines=9> */
.L_x_55:
[----:B------:R-:W-:Y:S05]  /*5500*/  BSYNC B1 ;  /* 0x0000000000017941 */ /* 0x000fea0003800000 */
.L_x_54:
[----:B0----5:R-:W-:Y:S01]  /*5510*/  HADD2.F32 R12, -RZ, R18.H0_H0 ;  /* 0x20000012ff0c7230 */ /* 0x021fe20000004100 */
        /* <DEDUP_REMOVED lines=8> */
.L_x_57:
[----:B------:R-:W-:Y:S05]  /*55a0*/  BSYNC B1 ;  /* 0x0000000000017941 */ /* 0x000fea0003800000 */
.L_x_56:
        /* <DEDUP_REMOVED lines=10> */
.L_x_59:
[----:B------:R-:W-:Y:S05]  /*5650*/  BSYNC B1 ;  /* 0x0000000000017941 */ /* 0x000fea0003800000 */
.L_x_58:
        /* <DEDUP_REMOVED lines=10> */
.L_x_61:
[----:B------:R-:W-:Y:S05]  /*5700*/  BSYNC B1 ;  /* 0x0000000000017941 */ /* 0x000fea0003800000 */
.L_x_60:
        /* <DEDUP_REMOVED lines=9> */
.L_x_63:
[----:B------:R-:W-:Y:S05]  /*57a0*/  BSYNC B1 ;  /* 0x0000000000017941 */ /* 0x000fea0003800000 */
.L_x_62:
        /* <DEDUP_REMOVED lines=9> */
.L_x_65:
[----:B------:R-:W-:Y:S05]  /*5840*/  BSYNC B1 ;  /* 0x0000000000017941 */ /* 0x000fea0003800000 */
.L_x_64:
        /* <DEDUP_REMOVED lines=10> */
.L_x_67:
[----:B------:R-:W-:Y:S05]  /*58f0*/  BSYNC B1 ;  /* 0x0000000000017941 */ /* 0x000fea0003800000 */
.L_x_66:
        /* <DEDUP_REMOVED lines=10> */
.L_x_69:
[----:B------:R-:W-:Y:S05]  /*59a0*/  BSYNC B1 ;  /* 0x0000000000017941 */ /* 0x000fea0003800000 */
.L_x_68:
        /* <DEDUP_REMOVED lines=9> */
.L_x_71:
[----:B------:R-:W-:Y:S05]  /*5a40*/  BSYNC B1 ;  /* 0x0000000000017941 */ /* 0x000fea0003800000 */
.L_x_70:
        /* <DEDUP_REMOVED lines=9> */
.L_x_73:
[----:B------:R-:W-:Y:S05]  /*5ae0*/  BSYNC B1 ;  /* 0x0000000000017941 */ /* 0x000fea0003800000 */
.L_x_72:
        /* <DEDUP_REMOVED lines=10> */
.L_x_75:
[----:B------:R-:W-:Y:S05]  /*5b90*/  BSYNC B1 ;  /* 0x0000000000017941 */ /* 0x000fea0003800000 */
.L_x_74:
        /* <DEDUP_REMOVED lines=10> */
.L_x_77:
[----:B------:R-:W-:Y:S05]  /*5c40*/  BSYNC B1 ;  /* 0x0000000000017941 */ /* 0x000fea0003800000 */
.L_x_76:
        /* <DEDUP_REMOVED lines=9> */
.L_x_79:
[----:B------:R-:W-:Y:S05]  /*5ce0*/  BSYNC B1 ;  /* 0x0000000000017941 */ /* 0x000fea0003800000 */
.L_x_78:
        /* <DEDUP_REMOVED lines=9> */
.L_x_81:
[----:B------:R-:W-:Y:S05]  /*5d80*/  BSYNC B1 ;  /* 0x0000000000017941 */ /* 0x000fea0003800000 */
.L_x_80:
        /* <DEDUP_REMOVED lines=10> */
.L_x_83:
[----:B------:R-:W-:Y:S05]  /*5e30*/  BSYNC B1 ;  /* 0x0000000000017941 */ /* 0x000fea0003800000 */
.L_x_82:
        /* <DEDUP_REMOVED lines=10> */
.L_x_85:
[----:B------:R-:W-:Y:S05]  /*5ee0*/  BSYNC B1 ;  /* 0x0000000000017941 */ /* 0x000fea0003800000 */
.L_x_84:
        /* <DEDUP_REMOVED lines=9> */
.L_x_87:
[----:B------:R-:W-:Y:S05]  /*5f80*/  BSYNC B1 ;  /* 0x0000000000017941 */ /* 0x000fea0003800000 */
.L_x_86:
        /* <DEDUP_REMOVED lines=9> */
.L_x_89:
[----:B------:R-:W-:Y:S05]  /*6020*/  BSYNC B1 ;  /* 0x0000000000017941 */ /* 0x000fea0003800000 */
.L_x_88:
        /* <DEDUP_REMOVED lines=10> */
.L_x_91:
[----:B------:R-:W-:Y:S05]  /*60d0*/  BSYNC B1 ;  /* 0x0000000000017941 */ /* 0x000fea0003800000 */
.L_x_90:
        /* <DEDUP_REMOVED lines=10> */
.L_x_93:
[----:B------:R-:W-:Y:S05]  /*6180*/  BSYNC B1 ;  /* 0x0000000000017941 */ /* 0x000fea0003800000 */
.L_x_92:
        /* <DEDUP_REMOVED lines=9> */
.L_x_95:
[----:B------:R-:W-:Y:S05]  /*6220*/  BSYNC B1 ;  /* 0x0000000000017941 */ /* 0x000fea0003800000 */
.L_x_94:
        /* <DEDUP_REMOVED lines=9> */
.L_x_97:
[----:B------:R-:W-:Y:S05]  /*62c0*/  BSYNC B1 ;  /* 0x0000000000017941 */ /* 0x000fea0003800000 */
.L_x_96:
        /* <DEDUP_REMOVED lines=10> */
.L_x_99:
[----:B------:R-:W-:Y:S05]  /*6370*/  BSYNC B1 ;  /* 0x0000000000017941 */ /* 0x000fea0003800000 */
.L_x_98:
        /* <DEDUP_REMOVED lines=10> */
.L_x_101:
[----:B------:R-:W-:Y:S05]  /*6420*/  BSYNC B1 ;  /* 0x0000000000017941 */ /* 0x000fea0003800000 */
.L_x_100:
        /* <DEDUP_REMOVED lines=9> */
.L_x_103:
[----:B------:R-:W-:Y:S05]  /*64c0*/  BSYNC B1 ;  /* 0x0000000000017941 */ /* 0x000fea0003800000 */
.L_x_102:
        /* <DEDUP_REMOVED lines=9> */
.L_x_105:
[----:B------:R-:W-:Y:S05]  /*6560*/  BSYNC B1 ;  /* 0x0000000000017941 */ /* 0x000fea0003800000 */
.L_x_104:
        /* <DEDUP_REMOVED lines=10> */
.L_x_107:
[----:B------:R-:W-:Y:S05]  /*6610*/  BSYNC B1 ;  /* 0x0000000000017941 */ /* 0x000fea0003800000 */
.L_x_106:
        /* <DEDUP_REMOVED lines=10> */
.L_x_109:
[----:B------:R-:W-:Y:S05]  /*66c0*/  BSYNC B1 ;  /* 0x0000000000017941 */ /* 0x000fea0003800000 */
.L_x_108:
        /* <DEDUP_REMOVED lines=9> */
.L_x_111:
[----:B------:R-:W-:Y:S05]  /*6760*/  BSYNC B1 ;  /* 0x0000000000017941 */ /* 0x000fea0003800000 */
.L_x_110:
        /* <DEDUP_REMOVED lines=9> */
.L_x_113:
[----:B------:R-:W-:Y:S05]  /*6800*/  BSYNC B1 ;  /* 0x0000000000017941 */ /* 0x000fea0003800000 */
.L_x_112:
        /* <DEDUP_REMOVED lines=10> */
.L_x_115:
[----:B------:R-:W-:Y:S05]  /*68b0*/  BSYNC B1 ;  /* 0x0000000000017941 */ /* 0x000fea0003800000 */
.L_x_114:
        /* <DEDUP_REMOVED lines=10> */
.L_x_117:
[----:B------:R-:W-:Y:S05]  /*6960*/  BSYNC B1 ;  /* 0x0000000000017941 */ /* 0x000fea0003800000 */
.L_x_116:
        /* <DEDUP_REMOVED lines=9> */
.L_x_119:
[----:B------:R-:W-:Y:S05]  /*6a00*/  BSYNC B1 ;  /* 0x0000000000017941 */ /* 0x000fea0003800000 */
.L_x_118:
        /* <DEDUP_REMOVED lines=9> */
.L_x_121:
[----:B------:R-:W-:Y:S05]  /*6aa0*/  BSYNC B1 ;  /* 0x0000000000017941 */ /* 0x000fea0003800000 */
.L_x_120:
        /* <DEDUP_REMOVED lines=10> */
.L_x_123:
[----:B------:R-:W-:Y:S05]  /*6b50*/  BSYNC B1 ;  /* 0x0000000000017941 */ /* 0x000fea0003800000 */
.L_x_122:
        /* <DEDUP_REMOVED lines=10> */
.L_x_125:
[----:B------:R-:W-:Y:S05]  /*6c00*/  BSYNC B1 ;  /* 0x0000000000017941 */ /* 0x000fea0003800000 */
.L_x_124:
        /* <DEDUP_REMOVED lines=9> */
.L_x_127:
[----:B------:R-:W-:Y:S05]  /*6ca0*/  BSYNC B1 ;  /* 0x0000000000017941 */ /* 0x000fea0003800000 */
.L_x_126:
        /* <DEDUP_REMOVED lines=9> */
.L_x_129:
[----:B------:R-:W-:Y:S05]  /*6d40*/  BSYNC B1 ;  /* 0x0000000000017941 */ /* 0x000fea0003800000 */
.L_x_128:
        /* <DEDUP_REMOVED lines=10> */
.L_x_131:
[----:B------:R-:W-:Y:S05]  /*6df0*/  BSYNC B1 ;  /* 0x0000000000017941 */ /* 0x000fea0003800000 */
.L_x_130:
        /* <DEDUP_REMOVED lines=10> */
.L_x_133:
[----:B------:R-:W-:Y:S05]  /*6ea0*/  BSYNC B1 ;  /* 0x0000000000017941 */ /* 0x000fea0003800000 */
.L_x_132:
        /* <DEDUP_REMOVED lines=9> */
.L_x_135:
[----:B------:R-:W-:Y:S05]  /*6f40*/  BSYNC B1 ;  /* 0x0000000000017941 */ /* 0x000fea0003800000 */
.L_x_134:
        /* <DEDUP_REMOVED lines=9> */
.L_x_137:
[----:B------:R-:W-:Y:S05]  /*6fe0*/  BSYNC B1 ;  /* 0x0000000000017941 */ /* 0x000fea0003800000 */
.L_x_136:
        /* <DEDUP_REMOVED lines=10> */
.L_x_139:
[----:B------:R-:W-:Y:S05]  /*7090*/  BSYNC B1 ;  /* 0x0000000000017941 */ /* 0x000fea0003800000 */
.L_x_138:
        /* <DEDUP_REMOVED lines=10> */
.L_x_141:
[----:B------:R-:W-:Y:S05]  /*7140*/  BSYNC B1 ;  /* 0x0000000000017941 */ /* 0x000fea0003800000 */
.L_x_140:
[----:B0--345:R-:W-:Y:S01]  /*7150*/  HADD2.F32 R4, -RZ, R18.H0_H0 ;  /* 0x20000012ff047230 */ /* 0x039fe20000004100 */
        /* <DEDUP_REMOVED lines=8> */
.L_x_143:
[----:B------:R-:W-:Y:S05]  /*71e0*/  BSYNC B1 ;  /* 0x0000000000017941 */ /* 0x000fea0003800000 */
.L_x_142:
[----:B0----5:R-:W-:Y:S01]  /*71f0*/  HADD2.F32 R4, -RZ, R18.H0_H0 ;  /* 0x20000012ff047230 */ /* 0x021fe20000004100 */
[----:B------:R-:W-:Y:S01]  /*7200*/  ISETP.GT.AND P0, PT, R0, 0x8, P0 ;  /* 0x000000080000780c */ /* 0x000fe20000704270 */
[----:B------:R-:W-:Y:S01]  /*7210*/  @P1 IMAD.MOV.U32 R5, RZ, RZ, R11 ;  /* 0x000000ffff051224 */ /* 0x000fe200078e000b */
[----:B------:R-:W-:Y:S02]  /*7220*/  BSSY B1, `(.L_x_144) ;  /* 0x0000008000017945 */ /* 0x000fe40003800000 */
[----:B------:R-:W-:Y:S01]  /*7230*/  FMUL R3, R4, R83 ;  /* 0x0000005304037220 */ /* 0x000fe20000400000 */
[----:B------:R-:W-:-:S03]  /*7240*/  @P1 IMAD.MOV.U32 R4, RZ, RZ, R10 ;  /* 0x000000ffff041224 */ /* 0x000fc600078e000a */
[----:B------:R-:W-:-:S05]  /*7250*/  FFMA R3, R30, R82, R3 ;  /* 0x000000521e037223 */ /* 0x000fca0000000003 */
[----:B------:R-:W-:-:S05]  /*7260*/  F2FP.F16.F32.PACK_AB R3, RZ, R3 ;  /* 0x00000003ff03723e */ /* 0x000fca00000000ff */
[----:B------:R0:W-:Y:S01]  /*7270*/  @P1 STG.E.U16 desc[UR48][R4.64+0xd0], R3 ;  /* 0x0000d00304001986 */ /* 0x0001e2000c101530 */
[----:B------:R-:W-:Y:S05]  /*7280*/  @!P0 BRA `(.L_x_145) ;  /* 0x0000000000048947 */ /* 0x000fea0003800000 */
[----:B------:R4:W5:Y:S02]  /*7290*/  LDG.E.LTC128B.U16 R18, desc[UR48][R6.64+0xd2] ;  /* 0x0000d23006127981 */ /* 0x000964000c1e1520 */
.L_x_145:
[----:B------:R-:W-:Y:S05]  /*72a0*/  BSYNC B1 ;  /* 0x0000000000017941 */ /* 0x000fea0003800000 */
.L_x_144:
[----:B------:R-:W-:Y:S05]  /*72b0*/  @!P0 BRA `(.L_x_146) ;  /* 0x0000001000208947 */ /* 0x000fea0003800000 */
[----:B-----5:R-:W-:-:S05]  /*72c0*/  HADD2.F32 R18, -RZ, R18.H0_H0 ;  /* 0x20000012ff127230 */ /* 0x020fca0000004100 */
[----:B------:R-:W-:-:S04]  /*72d0*/  FMUL R18, R18, R83 ;  /* 0x0000005312127220 */ /* 0x000fc80000400000 */
[----:B------:R-:W-:-:S05]  /*72e0*/  FFMA R18, R31, R82, R18 ;  /* 0x000000521f127223 */ /* 0x000fca0000000012 */
[----:B------:R-:W-:-:S05]  /*72f0*/  F2FP.F16.F32.PACK_AB R18, RZ, R18 ;  /* 0x00000012ff12723e */ /* 0x000fca00000000ff */
[----:B------:R0:W-:Y:S01]  /*7300*/  STG.E.U16 desc[UR48][R10.64+0xd2], R18 ;  /* 0x0000d2120a007986 */ /* 0x0001e2000c101530 */
[----:B------:R-:W-:Y:S05]  /*7310*/  BRA `(.L_x_146) ;  /* 0x0000001000087947 */ /* 0x000fea0003800000 */
.L_x_37:
[----:B------:R-:W-:Y:S01]  /*7320*/  ULDC.64 UR4, c[0x0][0x5c0] ;  /* 0x0001700000047ab9 */ /* 0x000fe20000000a00 */
[----:B------:R-:W-:Y:S01]  /*7330*/  ISETP.GT.AND P3, PT, R3, 0x1, PT ;  /* 0x000000010300780c */ /* 0x000fe20003f64270 */
[-C--:B------:R-:W-:Y:S01]  /*7340*/  FMUL R72, R72, R82.reuse ;  /* 0x0000005248487220 */ /* 0x080fe20000400000 */
[----:B------:R-:W-:Y:S01]  /*7350*/  LEA R4, P0, R6, UR4, 0x1 ;  /* 0x0000000406047c11 */ /* 0x000fe2000f8008ff */
[-C--:B------:R-:W-:Y:S01]  /*7360*/  FMUL R73, R73, R82.reuse ;  /* 0x0000005249497220 */ /* 0x080fe20000400000 */
[----:B------:R-:W-:Y:S01]  /*7370*/  ISETP.GT.AND P1, PT, R0, 0x8, P1 ;  /* 0x000000080000780c */ /* 0x000fe20000f24270 */
[-C--:B------:R-:W-:Y:S01]  /*7380*/  FMUL R74, R74, R82.reuse ;  /* 0x000000524a4a7220 */ /* 0x080fe20000400000 */
[----:B------:R-:W-:Y:S01]  /*7390*/  LEA.HI.X R5, R6, UR5, R9, 0x1, P0 ;  /* 0x0000000506057c11 */ /* 0x000fe200080f0c09 */
[-C--:B------:R-:W-:Y:S01]  /*73a0*/  FMUL R75, R75, R82.reuse ;  /* 0x000000524b4b7220 */ /* 0x080fe20000400000 */
[----:B------:R-:W-:Y:S01]  /*73b0*/  ISETP.GT.AND P0, PT, R0, RZ, P3 ;  /* 0x000000ff0000720c */ /* 0x000fe20001f04270 */
[----:B------:R-:W-:Y:S01]  /*73c0*/  FMUL R76, R76, R82 ;  /* 0x000000524c4c7220 */ /* 0x000fe20000400000 */
[----:B------:R-:W-:Y:S01]  /*73d0*/  F2FP.F16.F32.PACK_AB R72, RZ, R72 ;  /* 0x00000048ff48723e */ /* 0x000fe200000000ff */
[-C--:B------:R-:W-:Y:S01]  /*73e0*/  FMUL R77, R77, R82.reuse ;  /* 0x000000524d4d7220 */ /* 0x080fe20000400000 */
[----:B------:R-:W-:Y:S01]  /*73f0*/  F2FP.F16.F32.PACK_AB R73, RZ, R73 ;  /* 0x00000049ff49723e */ /* 0x000fe200000000ff */
[-C--:B------:R-:W-:Y:S01]  /*7400*/  FMUL R78, R78, R82.reuse ;  /* 0x000000524e4e7220 */ /* 0x080fe20000400000 */
[----:B------:R-:W-:Y:S01]  /*7410*/  ISETP.GT.AND P3, PT, R0, 0x8, P3 ;  /* 0x000000080000780c */ /* 0x000fe20001f64270 */
[----:B------:R-:W-:Y:S01]  /*7420*/  @P2 STG.E.U16 desc[UR48][R4.64], R72 ;  /* 0x0000004804002986 */ /* 0x000fe2000c101530 */
[----:B------:R-:W-:Y:S01]  /*7430*/  ISETP.GT.AND P2, PT, R3, 0x8, PT ;  /* 0x000000080300780c */ /* 0x000fe20003f44270 */
[-C--:B------:R-:W-:Y:S01]  /*7440*/  FMUL R79, R79, R82.reuse ;  /* 0x000000524f4f7220 */ /* 0x080fe20000400000 */
[----:B------:R-:W-:Y:S01]  /*7450*/  SHF.L.U64.HI R7, R90, 0x1, R89 ;  /* 0x000000015a077819 */ /* 0x000fe20000010259 */
[----:B------:R-:W-:Y:S01]  /*7460*/  FMUL R64, R64, R82 ;  /* 0x0000005240407220 */ /* 0x000fe20000400000 */
[----:B------:R-:W-:Y:S01]  /*7470*/  LEA R6, P4, R90, R4, 0x1 ;  /* 0x000000045a067211 */ /* 0x000fe200078808ff */
[----:B------:R-:W-:Y:S01]  /*7480*/  @P0 STG.E.U16 desc[UR48][R4.64+0x2], R73 ;  /* 0x0000024904000986 */ /* 0x000fe2000c101530 */
[----:B------:R-:W-:Y:S01]  /*7490*/  ISETP.GT.AND P5, PT, R0, RZ, P2 ;  /* 0x000000ff0000720c */ /* 0x000fe200017a4270 */
[----:B------:R-:W-:Y:S01]  /*74a0*/  FMUL R65, R65, R82 ;  /* 0x0000005241417220 */ /* 0x000fe20000400000 */
[----:B------:R-:W-:Y:S01]  /*74b0*/  ISETP.GT.AND P0, PT, R3, 0x9, PT ;  /* 0x000000090300780c */ /* 0x000fe20003f04270 */
[----:B------:R-:W-:Y:S01]  /*74c0*/  IMAD.X R7, R7, 0x1, R5, P4 ;  /* 0x0000000107077824 */ /* 0x000fe200020e0605 */
[----:B------:R-:W-:Y:S01]  /*74d0*/  F2FP.F16.F32.PACK_AB R74, RZ, R74 ;  /* 0x0000004aff4a723e */ /* 0x000fe200000000ff */
[-C--:B------:R-:W-:Y:S01]  /*74e0*/  FMUL R66, R66, R82.reuse ;  /* 0x0000005242427220 */ /* 0x080fe20000400000 */
[----:B------:R-:W-:Y:S01]  /*74f0*/  F2FP.F16.F32.PACK_AB R75, RZ, R75 ;  /* 0x0000004bff4b723e */ /* 0x000fe200000000ff */
[----:B------:R-:W-:Y:S01]  /*7500*/  FMUL R67, R67, R82 ;  /* 0x0000005243437220 */ /* 0x000fe20000400000 */
[----:B------:R-:W-:Y:S01]  /*7510*/  ISETP.GT.AND P4, PT, R0, RZ, P0 ;  /* 0x000000ff0000720c */ /* 0x000fe20000784270 */
[----:B------:R-:W-:Y:S01]  /*7520*/  @P1 STG.E.U16 desc[UR48][R6.64], R74 ;  /* 0x0000004a06001986 */ /* 0x000fe2000c101530 */
[----:B------:R-:W-:Y:S01]  /*7530*/  F2FP.F16.F32.PACK_AB R76, RZ, R76 ;  /* 0x0000004cff4c723e */ /* 0x000fe200000000ff */
[-C--:B------:R-:W-:Y:S01]  /*7540*/  FMUL R68, R68, R82.reuse ;  /* 0x0000005244447220 */ /* 0x080fe20000400000 */
[C---:B------:R-:W-:Y:S01]  /*7550*/  ISETP.GT.AND P1, PT, R0.reuse, 0x8, P2 ;  /* 0x000000080000780c */ /* 0x040fe20001724270 */
[----:B------:R-:W-:Y:S01]  /*7560*/  @P3 STG.E.U16 desc[UR48][R6.64+0x2], R75 ;  /* 0x0000024b06003986 */ /* 0x000fe2000c101530 */
[----:B------:R-:W-:Y:S01]  /*7570*/  ISETP.GT.AND P2, PT, R3, 0x10, PT ;  /* 0x000000100300780c */ /* 0x000fe20003f44270 */
[-C--:B------:R-:W-:Y:S01]  /*7580*/  FMUL R69, R69, R82.reuse ;  /* 0x0000005245457220 */ /* 0x080fe20000400000 */
[----:B------:R-:W-:Y:S01]  /*7590*/  ISETP.GT.AND P3, PT, R0, 0x8, P0 ;  /* 0x000000080000780c */ /* 0x000fe20000764270 */
[----:B------:R-:W-:Y:S01]  /*75a0*/  @P5 STG.E.U16 desc[UR48][R4.64+0x10], R76 ;  /* 0x0000104c04005986 */ /* 0x000fe2000c101530 */
[----:B------:R-:W-:Y:S01]  /*75b0*/  F2FP.F16.F32.PACK_AB R77, RZ, R77 ;  /* 0x0000004dff4d723e */ /* 0x000fe200000000ff */
[-C--:B------:R-:W-:Y:S01]  /*75c0*/  FMUL R70, R70, R82.reuse ;  /* 0x0000005246467220 */ /* 0x080fe20000400000 */
[----:B------:R-:W-:Y:S01]  /*75d0*/  ISETP.GT.AND P5, PT, R0, RZ, P2 ;  /* 0x000000ff0000720c */ /* 0x000fe200017a4270 */
[----:B------:R-:W-:Y:S01]  /*75e0*/  FMUL R71, R71, R82 ;  /* 0x0000005247477220 */ /* 0x000fe20000400000 */
[----:B------:R-:W-:Y:S01]  /*75f0*/  ISETP.GT.AND P0, PT, R3, 0x11, PT ;  /* 0x000000110300780c */ /* 0x000fe20003f04270 */
[----:B------:R-:W-:Y:S01]  /*7600*/  @P4 STG.E.U16 desc[UR48][R4.64+0x12], R77 ;  /* 0x0000124d04004986 */ /* 0x000fe2000c101530 */
        /* <DEDUP_REMOVED lines=131> */
[----:B------:R-:W-:Y:S01]  /*7e40*/  FMUL R31, R31, R82 ;  /* 0x000000521f1f7220 */ /* 0x000fe20000400000 */
[----:B------:R-:W-:Y:S01]  /*7e50*/  ISETP.GT.AND P3, PT, R0, 0x8, P0 ;  /* 0x000000080000780c */ /* 0x000fe20000764270 */
[----:B------:R-:W-:Y:S01]  /*7e60*/  @P5 STG.E.U16 desc[UR48][R4.64+0x80], R40 ;  /* 0x0000802804005986 */ /* 0x000fe2000c101530 */
[----:B------:R-:W-:-:S02]  /*7e70*/  F2FP.F16.F32.PACK_AB R41, RZ, R41 ;  /* 0x00000029ff29723e */ /* 0x000fc400000000ff */
[C---:B------:R-:W-:Y:S02]  /*7e80*/  ISETP.GT.AND P5, PT, R0.reuse, RZ, P2 ;  /* 0x000000ff0000720c */ /* 0x040fe400017a4270 */
[----:B------:R-:W-:Y:S01]  /*7e90*/  ISETP.GT.AND P0, PT, R3, 0x49, PT ;  /* 0x000000490300780c */ /* 0x000fe20003f04270 */
[----:B------:R-:W-:Y:S01]  /*7ea0*/  @P4 STG.E.U16 desc[UR48][R4.64+0x82], R41 ;  /* 0x0000822904004986 */ /* 0x000fe2000c101530 */
[----:B------:R-:W-:Y:S02]  /*7eb0*/  F2FP.F16.F32.PACK_AB R42, RZ, R42 ;  /* 0x0000002aff2a723e */ /* 0x000fe400000000ff */
[----:B------:R-:W-:Y:S02]  /*7ec0*/  F2FP.F16.F32.PACK_AB R43, RZ, R43 ;  /* 0x0000002bff2b723e */ /* 0x000fe400000000ff */
[----:B------:R-:W-:Y:S01]  /*7ed0*/  ISETP.GT.AND P4, PT, R0, RZ, P0 ;  /* 0x000000ff0000720c */ /* 0x000fe20000784270 */
[----:B------:R-:W-:Y:S01]  /*7ee0*/  @P1 STG.E.U16 desc[UR48][R6.64+0x80], R42 ;  /* 0x0000802a06001986 */ /* 0x000fe2000c101530 */
[----:B------:R-:W-:-:S02]  /*7ef0*/  F2FP.F16.F32.PACK_AB R44, RZ, R44 ;  /* 0x0000002cff2c723e */ /* 0x000fc400000000ff */
[C---:B------:R-:W-:Y:S01]  /*7f00*/  ISETP.GT.AND P2, PT, R0.reuse, 0x8, P2 ;  /* 0x000000080000780c */ /* 0x040fe20001744270 */
[----:B------:R-:W-:Y:S01]  /*7f10*/  @P3 STG.E.U16 desc[UR48][R6.64+0x82], R43 ;  /* 0x0000822b06003986 */ /* 0x000fe2000c101530 */
[C---:B------:R-:W-:Y:S02]  /*7f20*/  ISETP.GT.AND P3, PT, R3.reuse, 0x50, PT ;  /* 0x000000500300780c */ /* 0x040fe40003f64270 */
[----:B------:R-:W-:Y:S01]  /*7f30*/  F2FP.F16.F32.PACK_AB R45, RZ, R45 ;  /* 0x0000002dff2d723e */ /* 0x000fe200000000ff */
[----:B------:R-:W-:Y:S01]  /*7f40*/  @P5 STG.E.U16 desc[UR48][R4.64+0x90], R44 ;  /* 0x0000902c04005986 */ /* 0x000fe2000c101530 */
[C---:B------:R-:W-:Y:S02]  /*7f50*/  ISETP.GT.AND P0, PT, R0.reuse, 0x8, P0 ;  /* 0x000000080000780c */ /* 0x040fe40000704270 */
[----:B------:R-:W-:Y:S01]  /*7f60*/  ISETP.GT.AND P5, PT, R0, RZ, P3 ;  /* 0x000000ff0000720c */ /* 0x000fe20001fa4270 */
[----:B------:R-:W-:Y:S01]  /*7f70*/  @P4 STG.E.U16 desc[UR48][R4.64+0x92], R45 ;  /* 0x0000922d04004986 */ /* 0x000fe2000c101530 */
[----:B------:R-:W-:-:S02]  /*7f80*/  ISETP.GT.AND P1, PT, R3, 0x51, PT ;  /* 0x000000510300780c */ /* 0x000fc40003f24270 */
[----:B------:R-:W-:Y:S02]  /*7f90*/  F2FP.F16.F32.PACK_AB R46, RZ, R46 ;  /* 0x0000002eff2e723e */ /* 0x000fe400000000ff */
[C---:B------:R-:W-:Y:S02]  /*7fa0*/  ISETP.GT.AND P4, PT, R0.reuse, RZ, P1 ;  /* 0x000000ff0000720c */ /* 0x040fe40000f84270 */
[----:B------:R-:W-:Y:S01]  /*7fb0*/  F2FP.F16.F32.PACK_AB R47, RZ, R47 ;  /* 0x0000002fff2f723e */ /* 0x000fe200000000ff */
[----:B------:R-:W-:Y:S01]  /*7fc0*/  @P2 STG.E.U16 desc[UR48][R6.64+0x90], R46 ;  /* 0x0000902e06002986 */ /* 0x000fe2000c101530 */
[----:B------:R-:W-:Y:S02]  /*7fd0*/  F2FP.F16.F32.PACK_AB R32, RZ, R32 ;  /* 0x00000020ff20723e */ /* 0x000fe400000000ff */
[----:B------:R-:W-:Y:S01]  /*7fe0*/  F2FP.F16.F32.PACK_AB R33, RZ, R33 ;  /* 0x00000021ff21723e */ /* 0x000fe200000000ff */
[----:B------:R-:W-:Y:S01]  /*7ff0*/  @P0 STG.E.U16 desc[UR48][R6.64+0x92], R47 ;  /* 0x0000922f06000986 */ /* 0x000fe2000c101530 */
[----:B------:R-:W-:-:S02]  /*8000*/  ISETP.GT.AND P0, PT, R0, 0x8, P3 ;  /* 0x000000080000780c */ /* 0x000fc40001f04270 */
[----:B------:R-:W-:Y:S01]  /*8010*/  F2FP.F16.F32.PACK_AB R34, RZ, R34 ;  /* 0x00000022ff22723e */ /* 0x000fe200000000ff */
[----:B------:R-:W-:Y:S01]  /*8020*/  @P5 STG.E.U16 desc[UR48][R4.64+0xa0], R32 ;  /* 0x0000a02004005986 */ /* 0x000fe2000c101530 */
[C---:B------:R-:W-:Y:S02]  /*8030*/  ISETP.GT.AND P5, PT, R0.reuse, 0x8, P1 ;  /* 0x000000080000780c */ /* 0x040fe40000fa4270 */
[C---:B------:R-:W-:Y:S01]  /*8040*/  ISETP.GT.AND P1, PT, R3.reuse, 0x59, PT ;  /* 0x000000590300780c */ /* 0x040fe20003f24270 */
[----:B------:R-:W-:Y:S01]  /*8050*/  @P4 STG.E.U16 desc[UR48][R4.64+0xa2], R33 ;  /* 0x0000a22104004986 */ /* 0x000fe2000c101530 */
[----:B------:R-:W-:Y:S02]  /*8060*/  ISETP.GT.AND P4, PT, R3, 0x58, PT ;  /* 0x000000580300780c */ /* 0x000fe40003f84270 */
[----:B------:R-:W-:Y:S02]  /*8070*/  F2FP.F16.F32.PACK_AB R35, RZ, R35 ;  /* 0x00000023ff23723e */ /* 0x000fe400000000ff */
[C---:B------:R-:W-:Y:S01]  /*8080*/  ISETP.GT.AND P2, PT, R0.reuse, RZ, P4 ;  /* 0x000000ff0000720c */ /* 0x040fe20002744270 */
[----:B------:R-:W-:Y:S01]  /*8090*/  @P0 STG.E.U16 desc[UR48][R6.64+0xa0], R34 ;  /* 0x0000a02206000986 */ /* 0x000fe2000c101530 */
[----:B------:R-:W-:-:S02]  /*80a0*/  ISETP.GT.AND P3, PT, R0, RZ, P1 ;  /* 0x000000ff0000720c */ /* 0x000fc40000f64270 */
[C---:B------:R-:W-:Y:S01]  /*80b0*/  ISETP.GT.AND P4, PT, R0.reuse, 0x8, P4 ;  /* 0x000000080000780c */ /* 0x040fe20002784270 */
[----:B------:R-:W-:Y:S01]  /*80c0*/  @P5 STG.E.U16 desc[UR48][R6.64+0xa2], R35 ;  /* 0x0000a22306005986 */ /* 0x000fe2000c101530 */
[----:B------:R-:W-:Y:S02]  /*80d0*/  ISETP.GT.AND P5, PT, R0, 0x8, P1 ;  /* 0x000000080000780c */ /* 0x000fe40000fa4270 */
[----:B------:R-:W-:Y:S02]  /*80e0*/  F2FP.F16.F32.PACK_AB R36, RZ, R36 ;  /* 0x00000024ff24723e */ /* 0x000fe400000000ff */
[----:B------:R-:W-:Y:S02]  /*80f0*/  F2FP.F16.F32.PACK_AB R37, RZ, R37 ;  /* 0x00000025ff25723e */ /* 0x000fe400000000ff */
[----:B------:R-:W-:Y:S01]  /*8100*/  F2FP.F16.F32.PACK_AB R38, RZ, R38 ;  /* 0x00000026ff26723e */ /* 0x000fe200000000ff */
[----:B------:R-:W-:Y:S01]  /*8110*/  @P2 STG.E.U16 desc[UR48][R4.64+0xb0], R36 ;  /* 0x0000b02404002986 */ /* 0x000fe2000c101530 */
[----:B------:R-:W-:-:S02]  /*8120*/  F2FP.F16.F32.PACK_AB R39, RZ, R39 ;  /* 0x00000027ff27723e */ /* 0x000fc400000000ff */
[C---:B------:R-:W-:Y:S01]  /*8130*/  ISETP.GT.AND P2, PT, R3.reuse, 0x61, PT ;  /* 0x000000610300780c */ /* 0x040fe20003f44270 */
[----:B------:R-:W-:Y:S01]  /*8140*/  @P3 STG.E.U16 desc[UR48][R4.64+0xb2], R37 ;  /* 0x0000b22504003986 */ /* 0x000fe2000c101530 */
[----:B------:R-:W-:Y:S02]  /*8150*/  ISETP.GT.AND P3, PT, R3, 0x60, PT ;  /* 0x000000600300780c */ /* 0x000fe40003f64270 */
[----:B------:R-:W-:Y:S01]  /*8160*/  F2FP.F16.F32.PACK_AB R24, RZ, R24 ;  /* 0x00000018ff18723e */ /* 0x000fe200000000ff */
[----:B------:R-:W-:Y:S01]  /*8170*/  @P4 STG.E.U16 desc[UR48][R6.64+0xb0], R38 ;  /* 0x0000b02606004986 */ /* 0x000fe2000c101530 */
[C---:B------:R-:W-:Y:S02]  /*8180*/  ISETP.GT.AND P4, PT, R0.reuse, RZ, P2 ;  /* 0x000000ff0000720c */ /* 0x040fe40001784270 */
[----:B------:R-:W-:Y:S01]  /*8190*/  F2FP.F16.F32.PACK_AB R25, RZ, R25 ;  /* 0x00000019ff19723e */ /* 0x000fe200000000ff */
[----:B------:R-:W-:Y:S01]  /*81a0*/  @P5 STG.E.U16 desc[UR48][R6.64+0xb2], R39 ;  /* 0x0000b22706005986 */ /* 0x000fe2000c101530 */
[----:B------:R-:W-:-:S02]  /*81b0*/  ISETP.GT.AND P5, PT, R0, RZ, P3 ;  /* 0x000000ff0000720c */ /* 0x000fc40001fa4270 */
[C---:B------:R-:W-:Y:S02]  /*81c0*/  ISETP.GT.AND P1, PT, R3.reuse, 0x68, PT ;  /* 0x000000680300780c */ /* 0x040fe40003f24270 */
[----:B------:R-:W-:Y:S02]  /*81d0*/  ISETP.GT.AND P0, PT, R3, 0x69, PT ;  /* 0x000000690300780c */ /* 0x000fe40003f04270 */
[C---:B------:R-:W-:Y:S02]  /*81e0*/  ISETP.GT.AND P3, PT, R0.reuse, 0x8, P3 ;  /* 0x000000080000780c */ /* 0x040fe40001f64270 */
[C---:B------:R-:W-:Y:S02]  /*81f0*/  ISETP.GT.AND P2, PT, R0.reuse, 0x8, P2 ;  /* 0x000000080000780c */ /* 0x040fe40001744270 */
[----:B------:R-:W-:Y:S02]  /*8200*/  F2FP.F16.F32.PACK_AB R26, RZ, R26 ;  /* 0x0000001aff1a723e */ /* 0x000fe400000000ff */
[----:B------:R-:W-:Y:S01]  /*8210*/  F2FP.F16.F32.PACK_AB R27, RZ, R27 ;  /* 0x0000001bff1b723e */ /* 0x000fe200000000ff */
[----:B------:R-:W-:Y:S01]  /*8220*/  @P5 STG.E.U16 desc[UR48][R4.64+0xc0], R24 ;  /* 0x0000c01804005986 */ /* 0x000fe2000c101530 */
[----:B------:R-:W-:-:S02]  /*8230*/  ISETP.GT.AND P5, PT, R0, RZ, P0 ;  /* 0x000000ff0000720c */ /* 0x000fc400007a4270 */
[C---:B------:R-:W-:Y:S01]  /*8240*/  ISETP.GT.AND P0, PT, R0.reuse, 0x8, P0 ;  /* 0x000000080000780c */ /* 0x040fe20000704270 */
[----:B------:R-:W-:Y:S01]  /*8250*/  @P4 STG.E.U16 desc[UR48][R4.64+0xc2], R25 ;  /* 0x0000c21904004986 */ /* 0x000fe2000c101530 */
[C---:B------:R-:W-:Y:S02]  /*8260*/  ISETP.GT.AND P4, PT, R0.reuse, RZ, P1 ;  /* 0x000000ff0000720c */ /* 0x040fe40000f84270 */
[----:B------:R-:W-:Y:S01]  /*8270*/  ISETP.GT.AND P1, PT, R0, 0x8, P1 ;  /* 0x000000080000780c */ /* 0x000fe20000f24270 */
[----:B------:R-:W-:Y:S01]  /*8280*/  @P3 STG.E.U16 desc[UR48][R6.64+0xc0], R26 ;  /* 0x0000c01a06003986 */ /* 0x000fe2000c101530 */
[----:B------:R-:W-:Y:S02]  /*8290*/  F2FP.F16.F32.PACK_AB R28, RZ, R28 ;  /* 0x0000001cff1c723e */ /* 0x000fe400000000ff */
[----:B------:R-:W-:Y:S01]  /*82a0*/  F2FP.F16.F32.PACK_AB R29, RZ, R29 ;  /* 0x0000001dff1d723e */ /* 0x000fe200000000ff */
[----:B------:R-:W-:Y:S01]  /*82b0*/  @P2 STG.E.U16 desc[UR48][R6.64+0xc2], R27 ;  /* 0x0000c21b06002986 */ /* 0x000fe2000c101530 */
[----:B------:R-:W-:-:S02]  /*82c0*/  F2FP.F16.F32.PACK_AB R30, RZ, R30 ;  /* 0x0000001eff1e723e */ /* 0x000fc400000000ff */
[----:B------:R-:W-:-:S03]  /*82d0*/  F2FP.F16.F32.PACK_AB R31, RZ, R31 ;  /* 0x0000001fff1f723e */ /* 0x000fc600000000ff */
[----:B------:R-:W-:Y:S04]  /*82e0*/  @P4 STG.E.U16 desc[UR48][R4.64+0xd0], R28 ;  /* 0x0000d01c04004986 */ /* 0x000fe8000c101530 */
[----:B------:R0:W-:Y:S02]  /*82f0*/  @P5 STG.E.U16 desc[UR48][R4.64+0xd2], R29 ;  /* 0x0000d21d04005986 */ /* 0x0001e4000c101530 */
[----:B0-----:R-:W-:Y:S02]  /*8300*/  @P1 IMAD.MOV.U32 R4, RZ, RZ, R6 ;  /* 0x000000ffff041224 */ /* 0x001fe400078e0006 */
[----:B------:R-:W-:-:S05]  /*8310*/  @P1 IMAD.MOV.U32 R5, RZ, RZ, R7 ;  /* 0x000000ffff051224 */ /* 0x000fca00078e0007 */
[----:B------:R0:W-:Y:S04]  /*8320*/  @P1 STG.E.U16 desc[UR48][R4.64+0xd0], R30 ;  /* 0x0000d01e04001986 */ /* 0x0001e8000c101530 */
[----:B------:R0:W-:Y:S02]  /*8330*/  @P0 STG.E.U16 desc[UR48][R6.64+0xd2], R31 ;  /* 0x0000d21f06000986 */ /* 0x0001e4000c101530 */
.L_x_146:
[----:B------:R-:W-:Y:S05]  /*8340*/  BSYNC B0 ;  /* 0x0000000000007941 */ /* 0x000fea0003800000 */
.L_x_36:
[----:B0-----:R-:W2:Y:S01]  /*8350*/  LDL.64 R4, [R1] ;  /* 0x0000000001047983 */ /* 0x001ea20000100a00 */
[----:B------:R-:W-:Y:S01]  /*8360*/  ULDC.64 UR4, c[0x0][0x650] ;  /* 0x0001940000047ab9 */ /* 0x000fe20000000a00 */
[----:B------:R-:W-:Y:S02]  /*8370*/  IMAD.U32 R0, RZ, RZ, UR45 ;  /* 0x0000002dff007e24 */ /* 0x000fe4000f8e00ff */
[----:B------:R-:W-:Y:S02]  /*8380*/  IMAD.MOV.U32 R22, RZ, RZ, -0x1 ;  /* 0xffffffffff167424 */ /* 0x000fe400078e00ff */
[----:B------:R0:W-:Y:S01]  /*8390*/  SYNCS.ARRIVE.TRANS64.A1T0 RZ, [R0+UR41], RZ ;  /* 0x000000ff00ff79a7 */ /* 0x0001e20008100029 */
[----:B-----5:R-:W-:Y:S02]  /*83a0*/  IMAD.MOV.U32 R18, RZ, RZ, -0x1 ;  /* 0xffffffffff127424 */ /* 0x020fe400078e00ff */
[----:B------:R-:W-:Y:S01]  /*83b0*/  IMAD.MOV.U32 R19, RZ, RZ, -0x1 ;  /* 0xffffffffff137424 */ /* 0x000fe200078e00ff */
[----:B0-----:R-:W-:-:S02]  /*83c0*/  PRMT R0, RZ, 0x7610, R0 ;  /* 0x00007610ff007816 */ /* 0x001fc40000000000 */
[----:B--2---:R-:W-:-:S05]  /*83d0*/  LEA R16, P0, R4, R16, 0x1 ;  /* 0x0000001004107211 */ /* 0x004fca00078008ff */
[----:B------:R-:W-:Y:S01]  /*83e0*/  IMAD.X R17, R92, 0x1, R17, P0 ;  /* 0x000000015c117824 */ /* 0x000fe200000e0611 */
[----:B------:R-:W-:-:S04]  /*83f0*/  ISETP.GE.U32.AND P0, PT, R16, UR4, PT ;  /* 0x0000000410007c0c */ /* 0x000fc8000bf06070 */
[----:B------:R-:W-:-:S13]  /*8400*/  ISETP.GE.U32.AND.EX P0, PT, R17, UR5, PT, P0 ;  /* 0x0000000511007c0c */ /* 0x000fda000bf06100 */
[----:B------:R-:W-:Y:S05]  /*8410*/  @P0 BRA `(.L_x_147) ;  /* 0x0000000400500947 */ /* 0x000fea0003800000 */
[----:B------:R-:W0:Y:S01]  /*8420*/  LDC.64 R10, c[0x0][0x628] ;  /* 0x00018a00ff0a7b82 */ /* 0x000e220000000a00 */
[----:B------:R-:W2:Y:S01]  /*8430*/  S2R R18, SR_CTAID.X ;  /* 0x0000000000127919 */ /* 0x000ea20000002500 */
[----:B------:R-:W-:Y:S02]  /*8440*/  IMAD.MOV.U32 R8, RZ, RZ, R16 ;  /* 0x000000ffff087224 */ /* 0x000fe400078e0010 */
[----:B------:R-:W-:Y:S01]  /*8450*/  IMAD.MOV.U32 R9, RZ, RZ, R17 ;  /* 0x000000ffff097224 */ /* 0x000fe200078e0011 */
[----:B------:R-:W0:Y:S03]  /*8460*/  S2R R20, SR_CTAID.Y ;  /* 0x0000000000147919 */ /* 0x000e260000002600 */
[----:B------:R-:W1:Y:S08]  /*8470*/  LDC R0, c[0x0][0x630] ;  /* 0x00018c00ff007b82 */ /* 0x000e700000000800 */
[----:B------:R-:W1:Y:S01]  /*8480*/  LDC.64 R14, c[0x0][0x620] ;  /* 0x00018800ff0e7b82 */ /* 0x000e620000000a00 */
[----:B0-----:R-:W-:-:S04]  /*8490*/  ISETP.NE.U32.AND P0, PT, R10, RZ, PT ;  /* 0x000000ff0a00720c */ /* 0x001fc80003f05070 */
[----:B------:R-:W-:-:S13]  /*84a0*/  ISETP.NE.AND.EX P0, PT, R11, RZ, PT, P0 ;  /* 0x000000ff0b00720c */ /* 0x000fda0003f05300 */
[----:B-12---:R-:W-:Y:S05]  /*84b0*/  @!P0 BRA `(.L_x_148) ;  /* 0x0000000000288947 */ /* 0x006fea0003800000 */
[----:B------:R-:W0:Y:S02]  /*84c0*/  LDC R3, c[0x0][0x634] ;  /* 0x00018d00ff037b82 */ /* 0x000e240000000800 */
[----:B0-----:R-:W-:-:S05]  /*84d0*/  IADD3 R3, P0, R16, R3, RZ ;  /* 0x0000000310037210 */ /* 0x001fca0007f1e0ff */
[----:B------:R-:W-:-:S04]  /*84e0*/  IMAD.X R13, RZ, RZ, R17, P0 ;  /* 0x000000ffff0d7224 */ /* 0x000fc800000e0611 */
[----:B------:R-:W-:-:S04]  /*84f0*/  IMAD.WIDE.U32 R4, R13, R10, RZ ;  /* 0x0000000a0d047225 */ /* 0x000fc800078e00ff */
[----:B---34-:R-:W-:-:S04]  /*8500*/  IMAD.WIDE.U32 R6, P0, R3, R11, R4 ;  /* 0x0000000b03067225 */ /* 0x018fc80007800004 */
[----:B------:R-:W-:-:S04]  /*8510*/  IMAD.WIDE.U32 R4, R3, R10, RZ ;  /* 0x0000000a03047225 */ /* 0x000fc800078e00ff */
[----:B------:R-:W-:Y:S01]  /*8520*/  IMAD.X R9, RZ, RZ, RZ, P0 ;  /* 0x000000ffff097224 */ /* 0x000fe200000e06ff */
[----:B------:R-:W-:Y:S01]  /*8530*/  IADD3 RZ, P0, R5, R6, RZ ;  /* 0x0000000605ff7210 */ /* 0x000fe20007f1e0ff */
[----:B------:R-:W-:-:S04]  /*8540*/  IMAD.MOV.U32 R8, RZ, RZ, R7 ;  /* 0x000000ffff087224 */ /* 0x000fc800078e0007 */
[----:B------:R-:W-:-:S08]  /*8550*/  IMAD.WIDE.U32.X R8, R13, R11, R8, P0 ;  /* 0x0000000b0d087225 */ /* 0x000fd000000e0408 */
.L_x_148:
[----:B------:R-:W0:Y:S01]  /*8560*/  LDC.64 R24, c[0x0][0x640] ;  /* 0x00019000ff187b82 */ /* 0x000e220000000a00 */
[-CC-:B------:R-:W-:Y:S01]  /*8570*/  SHF.R.U64 R19, R8, R0.reuse, R9.reuse ;  /* 0x0000000008137219 */ /* 0x180fe20000001209 */
[----:B------:R-:W-:Y:S01]  /*8580*/  ULDC UR4, c[0x0][0x150] ;  /* 0x0000540000047ab9 */ /* 0x000fe20000000800 */
[----:B------:R-:W-:Y:S02]  /*8590*/  SHF.R.U32.HI R0, RZ, R0, R9 ;  /* 0x00000000ff007219 */ /* 0x000fe40000011609 */
[----:B------:R-:W-:Y:S02]  /*85a0*/  IADD3 R3, P0, RZ, -R19, RZ ;  /* 0x80000013ff037210 */ /* 0x000fe40007f1e0ff */
[----:B---34-:R-:W-:Y:S01]  /*85b0*/  I2FP.F32.U32 R7, R18 ;  /* 0x0000001200077245 */ /* 0x018fe20000201000 */
[----:B------:R-:W1:Y:S02]  /*85c0*/  LDC R6, c[0x0][0x618] ;  /* 0x00018600ff067b82 */ /* 0x000e640000000800 */
[----:B------:R-:W-:-:S02]  /*85d0*/  IMAD.X R5, RZ, RZ, ~R0, P0 ;  /* 0x000000ffff057224 */ /* 0x000fc400000e0e00 */
[----:B------:R-:W-:Y:S01]  /*85e0*/  FMUL R7, R7, UR4 ;  /* 0x0000000407077c20 */ /* 0x000fe20008400000 */
[----:B------:R-:W-:Y:S01]  /*85f0*/  ULDC UR4, c[0x0][0x154] ;  /* 0x0000550000047ab9 */ /* 0x000fe20000000800 */
[-C--:B------:R-:W-:Y:S02]  /*8600*/  IMAD R0, R5, R14.reuse, RZ ;  /* 0x0000000e05007224 */ /* 0x080fe400078e02ff */
[----:B------:R-:W2:Y:S01]  /*8610*/  LDC R8, c[0x0][0x608] ;  /* 0x00018200ff087b82 */ /* 0x000ea20000000800 */
[C---:B------:R-:W-:Y:S01]  /*8620*/  IMAD.WIDE.U32 R4, R3.reuse, R14, R16 ;  /* 0x0000000e03047225 */ /* 0x040fe200078e0010 */
[----:B------:R-:W3:Y:S03]  /*8630*/  F2I.U32.TRUNC.NTZ R7, R7 ;  /* 0x0000000700077305 */ /* 0x000ee6000020f000 */
[----:B------:R-:W-:Y:S01]  /*8640*/  IMAD R3, R3, R15, R0 ;  /* 0x0000000f03037224 */ /* 0x000fe200078e0200 */
[----:B------:R-:W-:-:S02]  /*8650*/  I2FP.F32.U32 R0, R20 ;  /* 0x0000001400007245 */ /* 0x000fc40000201000 */
[----:B------:R-:W4:Y:S01]  /*8660*/  LDC R22, c[0x0][0x658] ;  /* 0x00019600ff167b82 */ /* 0x000f220000000800 */
[----:B------:R-:W-:Y:S01]  /*8670*/  IMAD.IADD R3, R5, 0x1, R3 ;  /* 0x0000000105037824 */ /* 0x000fe200078e0203 */
[----:B0-----:R-:W-:Y:S01]  /*8680*/  ISETP.NE.U32.AND P0, PT, R24, RZ, PT ;  /* 0x000000ff1800720c */ /* 0x001fe20003f05070 */
[----:B------:R-:W-:-:S03]  /*8690*/  FMUL R0, R0, UR4 ;  /* 0x0000000400007c20 */ /* 0x000fc60008400000 */
[----:B------:R-:W-:Y:S01]  /*86a0*/  ISETP.NE.AND.EX P0, PT, R25, RZ, PT, P0 ;  /* 0x000000ff1900720c */ /* 0x000fe20003f05300 */
[----:B------:R0:W0:Y:S01]  /*86b0*/  F2I.U32.TRUNC.NTZ R14, R0 ;  /* 0x00000000000e7305 */ /* 0x000022000020f000 */
[----:B------:R-:W5:Y:S01]  /*86c0*/  LDC R9, c[0x0][0x144] ;  /* 0x00005100ff097b82 */ /* 0x000f620000000800 */
[-C--:B-1----:R-:W-:Y:S01]  /*86d0*/  SHF.R.U64 R10, R4, R6.reuse, R3 ;  /* 0x00000006040a7219 */ /* 0x082fe20000001203 */
[----:B---3--:R-:W-:Y:S01]  /*86e0*/  IMAD.MOV R7, RZ, RZ, -R7 ;  /* 0x000000ffff077224 */ /* 0x008fe200078e0a07 */
[----:B------:R-:W-:-:S05]  /*86f0*/  SHF.R.U32.HI R3, RZ, R6, R3 ;  /* 0x00000006ff037219 */ /* 0x000fca0000011603 */
[----:B------:R-:W1:Y:S01]  /*8700*/  LDC R15, c[0x0][0x148] ;  /* 0x00005200ff0f7b82 */ /* 0x000e620000000800 */
[-CC-:B--2---:R-:W-:Y:S02]  /*8710*/  SHF.R.U64 R12, R10, R8.reuse, R3.reuse ;  /* 0x000000080a0c7219 */ /* 0x184fe40000001203 */
[----:B------:R-:W-:-:S05]  /*8720*/  SHF.R.U32.HI R3, RZ, R8, R3 ;  /* 0x00000008ff037219 */ /* 0x000fca0000011603 */
[----:B------:R-:W2:Y:S01]  /*8730*/  LDC R21, c[0x0][0x600] ;  /* 0x00018000ff157b82 */ /* 0x000ea20000000800 */
[-CC-:B----4-:R-:W-:Y:S02]  /*8740*/  SHF.R.U64 R13, R12, R22.reuse, R3.reuse ;  /* 0x000000160c0d7219 */ /* 0x190fe40000001203 */
[----:B------:R-:W-:-:S03]  /*8750*/  SHF.R.U32.HI R5, RZ, R22, R3 ;  /* 0x00000016ff057219 */ /* 0x000fc60000011603 */
[----:B------:R-:W-:Y:S02]  /*8760*/  IMAD.MOV.U32 R4, RZ, RZ, R13 ;  /* 0x000000ffff047224 */ /* 0x000fe400078e000d */
[----:B------:R-:W3:Y:S01]  /*8770*/  LDC R26, c[0x0][0x648] ;  /* 0x00019200ff1a7b82 */ /* 0x000ee20000000800 */
[----:B-----5:R-:W-:-:S07]  /*8780*/  IMAD R22, R9, R7, R18 ;  /* 0x0000000709167224 */ /* 0x020fce00078e0212 */
[----:B------:R-:W4:Y:S08]  /*8790*/  LDC R27, c[0x0][0x638] ;  /* 0x00018e00ff1b7b82 */ /* 0x000f300000000800 */
[----:B------:R-:W0:Y:S01]  /*87a0*/  LDC R28, c[0x0][0x610] ;  /* 0x00018400ff1c7b82 */ /* 0x000e220000000800 */
[----:B-1----:R-:W-:Y:S05]  /*87b0*/  @!P0 BRA `(.L_x_149) ;  /* 0x0000000000288947 */ /* 0x002fea0003800000 */
        /* <DEDUP_REMOVED lines=10> */
.L_x_149:
[----:B------:R-:W-:Y:S01]  /*8860*/  ISETP.NE.AND P0, PT, R2, 0x1, PT ;  /* 0x000000010200780c */ /* 0x000fe20003f05270 */
[----:B0-----:R-:W-:Y:S01]  /*8870*/  IMAD.MOV R14, RZ, RZ, -R14 ;  /* 0x000000ffff0e7224 */ /* 0x001fe200078e0a0e */
[----:B---3--:R-:W-:Y:S01]  /*8880*/  SHF.R.U64 R0, R4, R26, R5 ;  /* 0x0000001a04007219 */ /* 0x008fe20000001205 */
[----:B--2---:R-:W-:Y:S01]  /*8890*/  VIADD R5, R21, 0xffffffff ;  /* 0xffffffff15057836 */ /* 0x004fe20000000000 */
[----:B------:R-:W-:-:S03]  /*88a0*/  LOP3.LUT R3, R12, R93, RZ, 0xc0, !PT ;  /* 0x0000005d0c037212 */ /* 0x000fc600078ec0ff */
[----:B------:R-:W-:Y:S01]  /*88b0*/  IMAD.MOV R4, RZ, RZ, -R0 ;  /* 0x000000ffff047224 */ /* 0x000fe200078e0a00 */
[----:B------:R-:W-:Y:S01]  /*88c0*/  LOP3.LUT R5, R10, R5, RZ, 0xc0, !PT ;  /* 0x000000050a057212 */ /* 0x000fe200078ec0ff */
[----:B------:R-:W-:Y:S02]  /*88d0*/  IMAD R3, R88, R0, R3 ;  /* 0x0000000058037224 */ /* 0x000fe400078e0203 */
[----:B----4-:R-:W-:Y:S02]  /*88e0*/  IMAD R0, R4, R27, R13 ;  /* 0x0000001b04007224 */ /* 0x010fe400078e020d */
[----:B------:R-:W-:Y:S02]  /*88f0*/  @P0 IMAD R22, R15, R14, R20 ;  /* 0x0000000e0f160224 */ /* 0x000fe400078e0214 */
[----:B------:R-:W-:Y:S02]  /*8900*/  IMAD.MOV.U32 R4, RZ, RZ, 0x1 ;  /* 0x00000001ff047424 */ /* 0x000fe400078e00ff */
[----:B------:R-:W-:-:S02]  /*8910*/  IMAD R22, R3, R28, R22 ;  /* 0x0000001c03167224 */ /* 0x000fc400078e0216 */
[----:B------:R-:W-:Y:S01]  /*8920*/  IMAD R3, R0, R21, R5 ;  /* 0x0000001500037224 */ /* 0x000fe200078e0205 */
[----:B------:R-:W-:-:S04]  /*8930*/  PRMT R0, R4, 0x7610, R0 ;  /* 0x0000761004007816 */ /* 0x000fc80000000000 */
[----:B------:R-:W-:Y:S02]  /*8940*/  SEL R18, R3, R22, !P0 ;  /* 0x0000001603127207 */ /* 0x000fe40004000000 */
[----:B------:R-:W-:-:S07]  /*8950*/  SEL R22, R22, R3, !P0 ;  /* 0x0000000316167207 */ /* 0x000fce0004000000 */
.L_x_147:
[----:B------:R-:W-:Y:S02]  /*8960*/  LOP3.LUT P0, RZ, R0, 0xff, RZ, 0xc0, !PT ;  /* 0x000000ff00ff7812 */ /* 0x000fe4000780c0ff */
[----:B------:R-:W-:-:S11]  /*8970*/  LOP3.LUT R96, R96, 0x1, RZ, 0x3c, !PT ;  /* 0x0000000160607812 */ /* 0x000fd600078e3cff */
[----:B------:R-:W-:Y:S05]  /*8980*/  @P0 BRA `(.L_x_150) ;  /* 0xffffff8c00980947 */ /* 0x000fea000383ffff */
[----:B------:R-:W-:Y:S05]  /*8990*/  EXIT ;  /* 0x000000000000794d */ /* 0x000fea0003800000 */
.L_x_17:
[----:B------:R-:W-:-:S08]  /*89a0*/  ISETP.NE.AND P0, PT, R14, RZ, PT ;  /* 0x000000ff0e00720c */ /* 0x000fd00003f05270 */
[----:B0-----:R-:W0:-:S00]  /*89b0*/  USETMAXREG.DEALLOC.CTAPOOL 0x28 ;  /* 0x00000028000079c8 */ /* 0x001e0000080e0500 */
[----:B------:R-:W-:Y:S05]  /*89c0*/  @P0 EXIT ;  /* 0x000000000000094d */ /* 0x000fea0003800000 */
[----:B0-----:R-:W-:Y:S01]  /*89d0*/  LOP3.LUT P0, RZ, R8, 0xff, RZ, 0xc0, !PT ;  /* 0x000000ff08ff7812 */ /* 0x001fe2000780c0ff */
[----:B------:R-:W-:Y:S02]  /*89e0*/  IMAD.MOV.U32 R3, RZ, RZ, 0x1 ;  /* 0x00000001ff037424 */ /* 0x000fe400078e00ff */
[----:B------:R-:W-:-:S10]  /*89f0*/  IMAD.MOV.U32 R8, RZ, RZ, RZ ;  /* 0x000000ffff087224 */ /* 0x000fd400078e00ff */
[----:B------:R-:W-:Y:S05]  /*8a00*/  @!P0 BRA `(.L_x_151) ;  /* 0x0000000c00548947 */ /* 0x000fea0003800000 */
[----:B------:R-:W0:Y:S01]  /*8a10*/  S2R R11, SR_CgaCtaId ;  /* 0x00000000000b7919 */ /* 0x000e220000008800 */
[----:B------:R-:W-:Y:S01]  /*8a20*/  LOP3.LUT P0, RZ, R5, 0x1f, RZ, 0xc0, !PT ;  /* 0x0000001f05ff7812 */ /* 0x000fe2000780c0ff */
[----:B------:R-:W-:Y:S01]  /*8a30*/  ULDC UR5, c[0x0][0x658] ;  /* 0x0001960000057ab9 */ /* 0x000fe20000000800 */
[----:B------:R-:W-:Y:S01]  /*8a40*/  UMOV UR6, 0xffffffff ;  /* 0xffffffff00067882 */ /* 0x000fe20000000000 */
[----:B------:R-:W-:Y:S01]  /*8a50*/  BSSY B0, `(.L_x_151) ;  /* 0x00000d0000007945 */ /* 0x000fe20003800000 */
[----:B------:R-:W-:Y:S01]  /*8a60*/  USHF.L.U32 UR6, UR6, UR5, URZ ;  /* 0x0000000506067299 */ /* 0x000fe2000800063f */
[C---:B------:R-:W-:Y:S01]  /*8a70*/  ISETP.NE.AND P2, PT, R4.reuse, RZ, PT ;  /* 0x000000ff0400720c */ /* 0x040fe20003f45270 */
[----:B------:R-:W-:Y:S01]  /*8a80*/  IMAD.MOV.U32 R10, RZ, RZ, 0x1 ;  /* 0x00000001ff0a7424 */ /* 0x000fe200078e00ff */
[----:B------:R-:W-:Y:S01]  /*8a90*/  ISETP.NE.OR P0, PT, R4, RZ, !P0 ;  /* 0x000000ff0400720c */ /* 0x000fe20004705670 */
[----:B------:R-:W-:Y:S01]  /*8aa0*/  IMAD.MOV.U32 R3, RZ, RZ, 0x1 ;  /* 0x00000001ff037424 */ /* 0x000fe200078e00ff */
[----:B------:R-:W-:Y:S01]  /*8ab0*/  LOP3.LUT R9, R23, 0x2, RZ, 0xfc, !PT ;  /* 0x0000000217097812 */ /* 0x000fe200078efcff */
[----:B------:R-:W-:Y:S01]  /*8ac0*/  IMAD.MOV.U32 R8, RZ, RZ, RZ ;  /* 0x000000ffff087224 */ /* 0x000fe200078e00ff */
[----:B------:R-:W-:Y:S01]  /*8ad0*/  ULDC UR4, c[0x0][0x600] ;  /* 0x0001800000047ab9 */ /* 0x000fe20000000800 */
[----:B------:R-:W-:Y:S01]  /*8ae0*/  UMOV UR7, 0x1 ;  /* 0x0000000100077882 */ /* 0x000fe20000000000 */
[----:B------:R-:W-:-:S02]  /*8af0*/  UIADD3 UR21, UR38, 0x1, URZ ;  /* 0x0000000126157890 */ /* 0x000fc4000fffe03f */
[----:B------:R-:W-:Y:S02]  /*8b00*/  UIADD3 UR4, UR4, -0x1, URZ ;  /* 0xffffffff04047890 */ /* 0x000fe4000fffe03f */
[----:B------:R-:W-:Y:S02]  /*8b10*/  USHF.L.U32 UR5, UR7, UR5, URZ ;  /* 0x0000000507057299 */ /* 0x000fe4000800063f */
[----:B------:R-:W-:Y:S01]  /*8b20*/  ULOP3.LUT UR13, URZ, UR6, URZ, 0x33, !UPT ;  /* 0x000000063f0d7292 */ /* 0x000fe2000f8e333f */
[----:B------:R-:W-:Y:S01]  /*8b30*/  ULDC.64 UR22, c[0x0][0x198] ;  /* 0x0000660000167ab9 */ /* 0x000fe20000000a00 */
[----:B0-----:R-:W-:-:S10]  /*8b40*/  LOP3.LUT R11, R11, 0x1, RZ, 0xc0, !PT ;  /* 0x000000010b0b7812 */ /* 0x001fd400078ec0ff */
.L_x_163:
[----:B------:R-:W-:-:S03]  /*8b50*/  UMOV UR6, 0xffffffff ;  /* 0xffffffff00067882 */ /* 0x000fc60000000000 */
[----:B------:R-:W-:Y:S05]  /*8b60*/  BRA.DIV UR6, `(.L_x_152) ;  /* 0x00000012063c7947 */ /* 0x000fea000b800000 */
[----:B------:R-:W-:-:S13]  /*8b70*/  ELECT P6, URZ, PT ;  /* 0x00000000003f782f */ /* 0x000fda00038c0000 */
.L_x_177:
[----:B------:R-:W0:Y:S01]  /*8b80*/  LDC R4, c[0x0][0x28c] ;  /* 0x0000a300ff047b82 */ /* 0x000e220000000800 */
[----:B------:R-:W-:Y:S01]  /*8b90*/  BSSY B1, `(.L_x_153) ;  /* 0x0000047000017945 */ /* 0x000fe20003800000 */
[----:B0-----:R-:W-:-:S13]  /*8ba0*/  ISETP.LT.OR P6, PT, R4, 0x1, !P6 ;  /* 0x000000010400780c */ /* 0x001fda00077c1670 */
[----:B------:R-:W-:Y:S05]  /*8bb0*/  @P6 BRA `(.L_x_154) ;  /* 0x0000000400106947 */ /* 0x000fea0003800000 */
[----:B------:R-:W-:Y:S02]  /*8bc0*/  IMAD R18, R18, 0x2, R11 ;  /* 0x0000000212127824 */ /* 0x000fe400078e020b */
[----:B------:R-:W-:Y:S02]  /*8bd0*/  IMAD.SHL.U32 R22, R22, 0x40, RZ ;  /* 0x0000004016167824 */ /* 0x000fe400078e00ff */
[----:B------:R-:W-:Y:S02]  /*8be0*/  IMAD.MOV.U32 R14, RZ, RZ, RZ ;  /* 0x000000ffff0e7224 */ /* 0x000fe400078e00ff */
[----:B------:R-:W-:Y:S02]  /*8bf0*/  IMAD.U32 R15, RZ, RZ, UR21 ;  /* 0x00000015ff0f7e24 */ /* 0x000fe4000f8e00ff */
[----:B------:R-:W-:Y:S02]  /*8c00*/  IMAD.MOV.U32 R4, RZ, RZ, R3 ;  /* 0x000000ffff047224 */ /* 0x000fe400078e0003 */
[----:B------:R-:W-:-:S02]  /*8c10*/  IMAD.MOV.U32 R6, RZ, RZ, R8 ;  /* 0x000000ffff067224 */ /* 0x000fc400078e0008 */
[----:B------:R-:W-:-:S07]  /*8c20*/  IMAD R18, R18, 0x38, RZ ;  /* 0x0000003812127824 */ /* 0x000fce00078e02ff */
.L_x_158:
[----:B------:R-:W0:Y:S01]  /*8c30*/  S2R R12, SR_CgaCtaId ;  /* 0x00000000000c7919 */ /* 0x000e220000008800 */
[----:B------:R-:W-:Y:S01]  /*8c40*/  MOV R5, 0x400 ;  /* 0x0000040000057802 */ /* 0x000fe20000000f00 */
[----:B------:R-:W1:Y:S03]  /*8c50*/  @!P2 LDC R7, c[0x0][0x500] ;  /* 0x00014000ff07ab82 */ /* 0x000e660000000800 */
[----:B0-----:R-:W-:Y:S02]  /*8c60*/  LEA R13, R12, R5, 0x18 ;  /* 0x000000050c0d7211 */ /* 0x001fe400078ec0ff */
[----:B------:R-:W-:-:S03]  /*8c70*/  SHF.L.U32 R5, R4, 0x1f, RZ ;  /* 0x0000001f04057819 */ /* 0x000fc600000006ff */
[----:B------:R-:W-:-:S04]  /*8c80*/  IMAD R12, R6, 0x8, R13 ;  /* 0x00000008060c7824 */ /* 0x000fc800078e020d */
[----:B------:R-:W0:Y:S02]  /*8c90*/  SYNCS.PHASECHK.TRANS64.TRYWAIT P1, [R12+URZ+0x28], R5 ;  /* 0x000028050c0075a7 */ /* 0x000e24000802017f */
[----:B01----:R-:W-:Y:S05]  /*8ca0*/  @!P1 BRA `(.L_x_155) ;  /* 0x00000010000c9947 */ /* 0x003fea0003800000 */
.L_x_178:
[----:B0-----:R-:W-:Y:S01]  /*8cb0*/  PRMT R5, R9, 0x9910, RZ ;  /* 0x0000991009057816 */ /* 0x001fe200000000ff */
[----:B------:R0:W-:Y:S03]  /*8cc0*/  @!P2 SYNCS.ARRIVE.TRANS64 RZ, [R12+URZ], R7 ;  /* 0x000000070cffa9a7 */ /* 0x0001e6000800003f */
[----:B------:R-:W-:-:S13]  /*8cd0*/  ISETP.NE.AND P1, PT, R5, 0x2, PT ;  /* 0x000000020500780c */ /* 0x000fda0003f25270 */
[----:B0-----:R-:W-:Y:S05]  /*8ce0*/  @P1 BRA `(.L_x_156) ;  /* 0x0000000000041947 */ /* 0x001fea0003800000 */
[----:B------:R-:W-:Y:S01]  /*8cf0*/  BPT.TRAP 0x1 ;  /* 0x000000040000795c */ /* 0x000fe20000300000 */
.L_x_156:
[----:B------:R-:W-:Y:S05]  /*8d00*/  @P0 BRA `(.L_x_157) ;  /* 0x0000000000040947 */ /* 0x000fea0003800000 */
[----:B------:R-:W-:Y:S01]  /*8d10*/  BPT.TRAP 0x1 ;  /* 0x000000040000795c */ /* 0x000fe20000300000 */
.L_x_157:
[----:B------:R-:W-:Y:S01]  /*8d20*/  IMAD R5, R6, 0x4, R11 ;  /* 0x0000000406057824 */ /* 0x000fe200078e020b */
[----:B------:R-:W-:Y:S01]  /*8d30*/  R2UR UR34, R14 ;  /* 0x000000000e2272ca */ /* 0x000fe200000e0000 */
[--C-:B------:R-:W-:Y:S01]  /*8d40*/  IMAD R7, R6, 0x4000, R13.reuse ;  /* 0x0000400006077824 */ /* 0x100fe200078e020d */
[----:B------:R-:W-:Y:S01]  /*8d50*/  R2UR UR33, R12 ;  /* 0x000000000c2172ca */ /* 0x000fe200000e0000 */
[----:B------:R-:W-:Y:S01]  /*8d60*/  IMAD R5, R5, 0xe00, RZ ;  /* 0x00000e0005057824 */ /* 0x000fe200078e02ff */
[----:B------:R-:W-:Y:S01]  /*8d70*/  R2UR UR36, R19 ;  /* 0x00000000132472ca */ /* 0x000fe200000e0000 */
[----:B------:R-:W-:Y:S01]  /*8d80*/  VIADD R15, R15, 0xffffffff ;  /* 0xffffffff0f0f7836 */ /* 0x000fe20000000000 */
[----:B------:R-:W-:Y:S01]  /*8d90*/  R2UR UR24, R7 ;  /* 0x00000000071872ca */ /* 0x000fe200000e0000 */
[----:B------:R-:W-:Y:S01]  /*8da0*/  IMAD R5, R5, 0x2, R13 ;  /* 0x0000000205057824 */ /* 0x000fe200078e020d */
[----:B------:R-:W-:Y:S01]  /*8db0*/  R2UR UR35, R22 ;  /* 0x00000000162372ca */ /* 0x000fe200000e0000 */
[----:B------:R-:W-:Y:S01]  /*8dc0*/  UIADD3 UR6, UP0, UR22, 0xf0, URZ ;  /* 0x000000f016067890 */ /* 0x000fe2000ff1e03f */
[----:B------:R-:W-:Y:S01]  /*8dd0*/  R2UR UR19, R18 ;  /* 0x00000000121372ca */ /* 0x000fe200000e0000 */
[----:B------:R-:W-:Y:S01]  /*8de0*/  UIADD3 UR30, UP1, UR22, 0x1f0, URZ ;  /* 0x000001f0161e7890 */ /* 0x000fe2000ff3e03f */
[----:B------:R-:W-:Y:S01]  /*8df0*/  R2UR UR8, R5 ;  /* 0x00000000050872ca */ /* 0x000fe200000e0000 */
[----:B------:R-:W-:Y:S01]  /*8e00*/  UIADD3.X UR7, URZ, UR23, URZ, UP0, !UPT ;  /* 0x000000173f077290 */ /* 0x000fe200087fe43f */
[----:B------:R-:W-:Y:S01]  /*8e10*/  ISETP.GT.AND P3, PT, R15, 0x1, PT ;  /* 0x000000010f00780c */ /* 0x000fe20003f64270 */
[----:B------:R-:W-:Y:S01]  /*8e20*/  UIADD3 UR26, UR34, 0x40, URZ ;  /* 0x00000040221a7890 */ /* 0x000fe2000fffe03f */
[----:B------:R-:W-:Y:S01]  /*8e30*/  VIADD R6, R6, 0x1 ;  /* 0x0000000106067836 */ /* 0x000fe20000000000 */
[----:B------:R-:W-:Y:S01]  /*8e40*/  UIADD3.X UR31, URZ, UR23, URZ, UP1, !UPT ;  /* 0x000000173f1f7290 */ /* 0x000fe20008ffe43f */
[----:B------:R-:W-:Y:S01]  /*8e50*/  VIADD R14, R14, 0x80 ;  /* 0x000000800e0e7836 */ /* 0x000fe20000000000 */
[----:B------:R-:W-:-:S02]  /*8e60*/  UIADD3 UR32, UR24, 0x180, URZ ;  /* 0x0000018018207890 */ /* 0x000fc4000fffe03f */
[----:B------:R-:W-:Y:S01]  /*8e70*/  UIADD3 UR24, UR24, 0x2180, URZ ;  /* 0x0000218018187890 */ /* 0x000fe2000fffe03f */
[----:B------:R-:W-:Y:S01]  /*8e80*/  ISETP.NE.AND P1, PT, R6, 0x5, PT ;  /* 0x000000050600780c */ /* 0x000fe20003f25270 */
[----:B------:R-:W-:Y:S01]  /*8e90*/  UMOV UR14, 0x0 ;  /* 0x00000000000e7882 */ /* 0x000fe20000000000 */
[----:B------:R-:W-:Y:S01]  /*8ea0*/  UMOV UR15, 0x10000000 ;  /* 0x10000000000f7882 */ /* 0x000fe20000000000 */
[----:B------:R-:W-:Y:S01]  /*8eb0*/  UIADD3 UR16, UR8, 0x14180, URZ ;  /* 0x0001418008107890 */ /* 0x000fe2000fffe03f */
[----:B------:R-:W-:Y:S01]  /*8ec0*/  SEL R5, RZ, 0x1, P1 ;  /* 0x00000001ff057807 */ /* 0x000fe20000800000 */
[----:B------:R-:W-:Y:S01]  /*8ed0*/  UIADD3 UR8, UR8, 0x17980, URZ ;  /* 0x0001798008087890 */ /* 0x000fe2000fffe03f */
[----:B------:R0:W-:Y:S01]  /*8ee0*/  UTMALDG.3D [UR32], [UR6], desc[UR14] ;  /* 0x00000e20060075b4 */ /* 0x0001e20008011000 */
[----:B------:R-:W-:Y:S01]  /*8ef0*/  UMOV UR25, UR33 ;  /* 0x0000002100197c82 */ /* 0x000fe20008000000 */
[----:B------:R-:W-:Y:S01]  /*8f00*/  UMOV UR28, UR36 ;  /* 0x00000024001c7c82 */ /* 0x000fe20008000000 */
[----:B------:R-:W-:Y:S01]  /*8f10*/  UMOV UR27, UR35 ;  /* 0x00000023001b7c82 */ /* 0x000fe20008000000 */
[----:B------:R-:W-:Y:S01]  /*8f20*/  UMOV UR29, 0x30000 ;  /* 0x00030000001d7882 */ /* 0x000fe20000000000 */
[----:B------:R-:W-:Y:S01]  /*8f30*/  UMOV UR17, UR33 ;  /* 0x0000002100117c82 */ /* 0x000fe20008000000 */
[----:B------:R-:W-:Y:S01]  /*8f40*/  UMOV UR18, UR34 ;  /* 0x0000002200127c82 */ /* 0x000fe20008000000 */
[----:B------:R-:W-:Y:S01]  /*8f50*/  UMOV UR20, UR36 ;  /* 0x0000002400147c82 */ /* 0x000fe20008000000 */
[----:B------:R-:W-:Y:S01]  /*8f60*/  UMOV UR9, UR33 ;  /* 0x0000002100097c82 */ /* 0x000fe20008000000 */
[----:B------:R-:W-:Y:S01]  /*8f70*/  UMOV UR11, UR19 ;  /* 0x00000013000b7c82 */ /* 0x000fe20008000000 */
[----:B------:R-:W-:Y:S01]  /*8f80*/  UMOV UR12, UR36 ;  /* 0x00000024000c7c82 */ /* 0x000fe20008000000 */
[----:B------:R0:W-:Y:S01]  /*8f90*/  UTMALDG.3D [UR24], [UR6], desc[UR14] ;  /* 0x00000e18060075b4 */ /* 0x0001e20008011000 */
[----:B------:R-:W-:Y:S01]  /*8fa0*/  UMOV UR10, UR26 ;  /* 0x0000001a000a7c82 */ /* 0x000fe20008000000 */
[----:B------:R-:W-:-:S02]  /*8fb0*/  LOP3.LUT R4, R4, R5, RZ, 0x3c, !PT ;  /* 0x0000000504047212 */ /* 0x000fc400078e3cff */
[----:B------:R-:W-:Y:S01]  /*8fc0*/  SEL R6, R6, RZ, P1 ;  /* 0x000000ff06067207 */ /* 0x000fe20000800000 */
[----:B------:R0:W-:Y:S01]  /*8fd0*/  UTMALDG.3D.MULTICAST [UR16], [UR30], UR29, desc[UR14] ;  /* 0x00000e101e0073b4 */ /* 0x0001e2000801181d */
[----:B------:R0:W-:Y:S02]  /*8fe0*/  UTMALDG.3D.MULTICAST [UR8], [UR30], UR29, desc[UR14] ;  /* 0x00000e081e0073b4 */ /* 0x0001e4000801181d */
[----:B0-----:R-:W-:Y:S05]  /*8ff0*/  @P3 BRA `(.L_x_158) ;  /* 0xfffffffc000c3947 */ /* 0x001fea000383ffff */
.L_x_154:
[----:B------:R-:W-:Y:S05]  /*9000*/  BSYNC B1 ;  /* 0x0000000000017941 */ /* 0x000fea0003800000 */
.L_x_153:
[----:B------:R-:W2:Y:S01]  /*9010*/  LDL.64 R12, [R1] ;  /* 0x00000000010c7983 */ /* 0x000ea20000100a00 */
[----:B------:R-:W-:Y:S01]  /*9020*/  LOP3.LUT P4, RZ, R10, 0xff, RZ, 0xc0, !PT ;  /* 0x000000ff0aff7812 */ /* 0x000fe2000788c0ff */
[----:B------:R-:W-:Y:S01]  /*9030*/  VIADD R7, R8, UR38 ;  /* 0x0000002608077c36 */ /* 0x000fe20008000000 */
[----:B------:R-:W-:Y:S01]  /*9040*/  ULDC.64 UR6, c[0x0][0x650] ;  /* 0x0001940000067ab9 */ /* 0x000fe20000000a00 */
[----:B------:R-:W-:Y:S01]  /*9050*/  IMAD.U32 R8, RZ, RZ, UR38 ;  /* 0x00000026ff087e24 */ /* 0x000fe2000f8e00ff */
[----:B------:R-:W-:Y:S01]  /*9060*/  UISETP.GE.U32.AND UP0, UPT, UR38, 0x5, UPT ;  /* 0x000000052600788c */ /* 0x000fe2000bf06070 */
[----:B------:R-:W-:Y:S01]  /*9070*/  BSSY B1, `(.L_x_159) ;  /* 0x000006b000017945 */ /* 0x000fe20003800000 */
[----:B------:R-:W-:Y:S01]  /*9080*/  ISETP.GT.U32.AND P1, PT, R7, 0x4, PT ;  /* 0x000000040700780c */ /* 0x000fe20003f24070 */
[----:B------:R-:W-:Y:S01]  /*9090*/  IMAD.MOV.U32 R22, RZ, RZ, -0x1 ;  /* 0xffffffffff167424 */ /* 0x000fe200078e00ff */
[----:B------:R-:W-:Y:S01]  /*90a0*/  PRMT R10, RZ, 0x7610, R10 ;  /* 0x00007610ff0a7816 */ /* 0x000fe2000000000a */
[----:B------:R-:W-:Y:S01]  /*90b0*/  IMAD.MOV.U32 R18, RZ, RZ, -0x1 ;  /* 0xffffffffff127424 */ /* 0x000fe200078e00ff */
[----:B------:R-:W-:Y:S01]  /*90c0*/  ISETP.LT.U32.AND P1, PT, R8, 0x5, P1 ;  /* 0x000000050800780c */ /* 0x000fe20000f21070 */
[----:B------:R-:W-:Y:S01]  /*90d0*/  IMAD.MOV.U32 R19, RZ, RZ, -0x1 ;  /* 0xffffffffff137424 */ /* 0x000fe200078e00ff */
[----:B------:R-:W-:Y:S01]  /*90e0*/  PLOP3.LUT P3, PT, PT, PT, UP0, 0x80, 0x0 ;  /* 0x000000000000781c */ /* 0x000fe20003f6f008 */
[----:B------:R-:W0:Y:S01]  /*90f0*/  @P4 S2R R5, SR_CgaCtaId ;  /* 0x0000000000054919 */ /* 0x000e220000008800 */
[----:B------:R-:W-:-:S04]  /*9100*/  @P4 MOV R4, 0x400 ;  /* 0x0000040000044802 */ /* 0x000fc80000000f00 */
[----:B0-----:R-:W-:Y:S01]  /*9110*/  @P4 LEA R6, R5, R4, 0x18 ;  /* 0x0000000405064211 */ /* 0x001fe200078ec0ff */
[----:B------:R-:W-:Y:S01]  /*9120*/  IMAD.WIDE.U32 R4, R7, -0x33333333, RZ ;  /* 0xcccccccd07047825 */ /* 0x000fe200078e00ff */
[----:B------:R-:W-:Y:S02]  /*9130*/  SEL R4, RZ, 0x1, !P1 ;  /* 0x00000001ff047807 */ /* 0x000fe40004800000 */
[----:B------:R0:W-:Y:S02]  /*9140*/  @P4 SYNCS.ARRIVE.TRANS64.A1T0 RZ, [R6+URZ+0x88], RZ ;  /* 0x000088ff06ff49a7 */ /* 0x0001e4000810003f */
[----:B------:R-:W-:Y:S02]  /*9150*/  LOP3.LUT R3, R3, R4, RZ, 0x3c, !PT ;  /* 0x0000000403037212 */ /* 0x000fe400078e3cff */
[----:B------:R-:W-:Y:S02]  /*9160*/  PRMT R4, RZ, 0x7610, R4 ;  /* 0x00007610ff047816 */ /* 0x000fe40000000004 */
[----:B0-----:R-:W-:-:S04]  /*9170*/  SHF.R.U32.HI R6, RZ, 0x2, R5 ;  /* 0x00000002ff067819 */ /* 0x001fc80000011605 */
[----:B------:R-:W-:Y:S01]  /*9180*/  @P3 LOP3.LUT R3, R3, 0x1, R6, 0x78, !PT ;  /* 0x0000000103033812 */ /* 0x000fe200078e7806 */
[----:B------:R-:W-:Y:S01]  /*9190*/  IMAD R8, R6, -0x5, R7 ;  /* 0xfffffffb06087824 */ /* 0x000fe200078e0207 */
[----:B--2---:R-:W-:-:S04]  /*91a0*/  IADD3 R16, P4, R16, R12, RZ ;  /* 0x0000000c10107210 */ /* 0x004fc80007f9e0ff */
[----:B------:R-:W-:Y:S01]  /*91b0*/  ISETP.GE.U32.AND P1, PT, R16, UR6, PT ;  /* 0x0000000610007c0c */ /* 0x000fe2000bf26070 */
[----:B------:R-:W-:-:S05]  /*91c0*/  IMAD.X R17, R17, 0x1, R0, P4 ;  /* 0x0000000111117824 */ /* 0x000fca00020e0600 */
[----:B------:R-:W-:-:S13]  /*91d0*/  ISETP.GE.U32.AND.EX P1, PT, R17, UR7, PT, P1 ;  /* 0x0000000711007c0c */ /* 0x000fda000bf26110 */
[----:B------:R-:W-:Y:S05]  /*91e0*/  @P1 BRA `(.L_x_160) ;  /* 0x00000004004c1947 */ /* 0x000fea0003800000 */
[----:B------:R-:W0:Y:S01]  /*91f0*/  S2R R13, SR_CTAID.X ;  /* 0x00000000000d7919 */ /* 0x000e220000002500 */
[----:B------:R-:W-:Y:S01]  /*9200*/  ULDC.64 UR6, c[0x0][0x628] ;  /* 0x00018a0000067ab9 */ /* 0x000fe20000000a00 */
[----:B------:R-:W1:Y:S01]  /*9210*/  LDC R14, c[0x0][0x144] ;  /* 0x00005100ff0e7b82 */ /* 0x000e620000000800 */
[----:B------:R-:W-:Y:S01]  /*9220*/  ISETP.NE.U32.AND P1, PT, RZ, UR6, PT ;  /* 0x00000006ff007c0c */ /* 0x000fe2000bf25070 */
[----:B------:R-:W2:Y:S01]  /*9230*/  S2R R12, SR_CTAID.Y ;  /* 0x00000000000c7919 */ /* 0x000ea20000002600 */
[----:B------:R-:W-:Y:S01]  /*9240*/  ULDC UR9, c[0x0][0x630] ;  /* 0x00018c0000097ab9 */ /* 0x000fe20000000800 */
[----:B------:R-:W-:Y:S01]  /*9250*/  ULDC UR10, c[0x0][0x150] ;  /* 0x00005400000a7ab9 */ /* 0x000fe20000000800 */
[----:B------:R-:W-:Y:S01]  /*9260*/  ISETP.NE.AND.EX P1, PT, RZ, UR7, PT, P1 ;  /* 0x00000007ff007c0c */ /* 0x000fe2000bf25310 */
[----:B------:R-:W-:Y:S02]  /*9270*/  IMAD.MOV.U32 R4, RZ, RZ, R16 ;  /* 0x000000ffff047224 */ /* 0x000fe400078e0010 */
[----:B------:R-:W-:Y:S01]  /*9280*/  IMAD.MOV.U32 R5, RZ, RZ, R17 ;  /* 0x000000ffff057224 */ /* 0x000fe200078e0011 */
[----:B0-----:R-:W-:-:S09]  /*9290*/  I2FP.F32.U32 R18, R13 ;  /* 0x0000000d00127245 */ /* 0x001fd20000201000 */
[----:B------:R-:W-:Y:S05]  /*92a0*/  @!P1 BRA `(.L_x_161) ;  /* 0x0000000000289947 */ /* 0x000fea0003800000 */
[----:B------:R-:W-:Y:S02]  /*92b0*/  ULDC UR8, c[0x0][0x634] ;  /* 0x00018d0000087ab9 */ /* 0x000fe40000000800 */
[----:B------:R-:W-:-:S05]  /*92c0*/  IADD3 R5, P1, R16, UR8, RZ ;  /* 0x0000000810057c10 */ /* 0x000fca000ff3e0ff */
[----:B------:R-:W-:-:S04]  /*92d0*/  IMAD.X R15, RZ, RZ, R17, P1 ;  /* 0x000000ffff0f7224 */ /* 0x000fc800008e0611 */
[----:B------:R-:W-:-:S04]  /*92e0*/  IMAD.WIDE.U32 R6, R15, UR6, RZ ;  /* 0x000000060f067c25 */ /* 0x000fc8000f8e00ff */
[----:B------:R-:W-:-:S04]  /*92f0*/  IMAD.WIDE.U32 R6, P1, R5, UR7, R6 ;  /* 0x0000000705067c25 */ /* 0x000fc8000f820006 */
[----:B------:R-:W-:-:S04]  /*9300*/  IMAD.WIDE.U32 R4, R5, UR6, RZ ;  /* 0x0000000605047c25 */ /* 0x000fc8000f8e00ff */
[----:B------:R-:W-:Y:S01]  /*9310*/  IMAD.MOV.U32 R4, RZ, RZ, R7 ;  /* 0x000000ffff047224 */ /* 0x000fe200078e0007 */
[----:B------:R-:W-:Y:S01]  /*9320*/  IADD3 RZ, P3, R5, R6, RZ ;  /* 0x0000000605ff7210 */ /* 0x000fe20007f7e0ff */
[----:B------:R-:W-:-:S04]  /*9330*/  IMAD.X R5, RZ, RZ, RZ, P1 ;  /* 0x000000ffff057224 */ /* 0x000fc800008e06ff */
[----:B------:R-:W-:-:S08]  /*9340*/  IMAD.WIDE.U32.X R4, R15, UR7, R4, P3 ;  /* 0x000000070f047c25 */ /* 0x000fd000098e0404 */
.L_x_161:
[----:B------:R-:W-:Y:S01]  /*9350*/  FMUL R18, R18, UR10 ;  /* 0x0000000a12127c20 */ /* 0x000fe20008400000 */
[--C-:B------:R-:W-:Y:S01]  /*9360*/  SHF.R.U64 R19, R4, UR9, R5.reuse ;  /* 0x0000000904137c19 */ /* 0x100fe20008001205 */
[----:B------:R-:W-:Y:S01]  /*9370*/  ULDC.64 UR6, c[0x0][0x620] ;  /* 0x0001880000067ab9 */ /* 0x000fe20000000a00 */
[----:B------:R-:W-:Y:S01]  /*9380*/  SHF.R.U32.HI R4, RZ, UR9, R5 ;  /* 0x00000009ff047c19 */ /* 0x000fe20008011605 */
[----:B------:R-:W-:Y:S01]  /*9390*/  ULDC.64 UR8, c[0x0][0x640] ;  /* 0x0001900000087ab9 */ /* 0x000fe20000000a00 */
[----:B------:R-:W-:Y:S01]  /*93a0*/  IADD3 R5, P1, RZ, -R19, RZ ;  /* 0x80000013ff057210 */ /* 0x000fe20007f3e0ff */
[----:B------:R-:W0:Y:S01]  /*93b0*/  F2I.U32.TRUNC.NTZ R18, R18 ;  /* 0x0000001200127305 */ /* 0x000e22000020f000 */
[----:B------:R-:W3:Y:S03]  /*93c0*/  LDC R15, c[0x0][0x148] ;  /* 0x00005200ff0f7b82 */ /* 0x000ee60000000800 */
[----:B------:R-:W-:Y:S01]  /*93d0*/  IMAD.X R4, RZ, RZ, ~R4, P1 ;  /* 0x000000ffff047224 */ /* 0x000fe200008e0e04 */
[----:B------:R-:W-:-:S03]  /*93e0*/  ISETP.NE.U32.AND P1, PT, RZ, UR8, PT ;  /* 0x00000008ff007c0c */ /* 0x000fc6000bf25070 */
[----:B------:R-:W-:Y:S01]  /*93f0*/  IMAD R4, R4, UR6, RZ ;  /* 0x0000000604047c24 */ /* 0x000fe2000f8e02ff */
[----:B------:R-:W-:-:S03]  /*9400*/  ISETP.NE.AND.EX P1, PT, RZ, UR9, PT, P1 ;  /* 0x00000009ff007c0c */ /* 0x000fc6000bf25310 */
[C---:B------:R-:W-:Y:S01]  /*9410*/  IMAD R7, R5.reuse, UR7, R4 ;  /* 0x0000000705077c24 */ /* 0x040fe2000f8e0204 */
[----:B------:R-:W-:Y:S01]  /*9420*/  ULDC UR7, c[0x0][0x154] ;  /* 0x0000550000077ab9 */ /* 0x000fe20000000800 */
[----:B------:R-:W-:Y:S01]  /*9430*/  IMAD.WIDE.U32 R4, R5, UR6, R16 ;  /* 0x0000000605047c25 */ /* 0x000fe2000f8e0010 */
[----:B------:R-:W-:-:S03]  /*9440*/  ULDC UR6, c[0x0][0x618] ;  /* 0x0001860000067ab9 */ /* 0x000fc60000000800 */
[----:B0-----:R-:W-:Y:S02]  /*9450*/  IMAD.MOV R6, RZ, RZ, -R18 ;  /* 0x000000ffff067224 */ /* 0x001fe400078e0a12 */
[----:B------:R-:W-:Y:S02]  /*9460*/  IMAD.IADD R5, R5, 0x1, R7 ;  /* 0x0000000105057824 */ /* 0x000fe400078e0207 */
[----:B-1----:R-:W-:Y:S01]  /*9470*/  IMAD R13, R14, R6, R13 ;  /* 0x000000060e0d7224 */ /* 0x002fe200078e020d */
[----:B--2---:R-:W-:Y:S02]  /*9480*/  I2FP.F32.U32 R6, R12 ;  /* 0x0000000c00067245 */ /* 0x004fe40000201000 */
[--C-:B------:R-:W-:Y:S02]  /*9490*/  SHF.R.U64 R14, R4, UR6, R5.reuse ;  /* 0x00000006040e7c19 */ /* 0x100fe40008001205 */
[----:B------:R-:W-:Y:S01]  /*94a0*/  SHF.R.U32.HI R5, RZ, UR6, R5 ;  /* 0x00000006ff057c19 */ /* 0x000fe20008011605 */
[----:B------:R-:W-:Y:S01]  /*94b0*/  FMUL R6, R6, UR7 ;  /* 0x0000000706067c20 */ /* 0x000fe20008400000 */
[----:B------:R-:W-:-:S02]  /*94c0*/  ULDC UR6, c[0x0][0x608] ;  /* 0x0001820000067ab9 */ /* 0x000fc40000000800 */
[--C-:B------:R-:W-:Y:S01]  /*94d0*/  SHF.R.U64 R20, R14, UR6, R5.reuse ;  /* 0x000000060e147c19 */ /* 0x100fe20008001205 */
[----:B------:R0:W1:Y:S01]  /*94e0*/  F2I.U32.TRUNC.NTZ R21, R6 ;  /* 0x0000000600157305 */ /* 0x000062000020f000 */
[----:B------:R-:W-:Y:S01]  /*94f0*/  SHF.R.U32.HI R5, RZ, UR6, R5 ;  /* 0x00000006ff057c19 */ /* 0x000fe20008011605 */
[----:B------:R-:W-:-:S03]  /*9500*/  ULDC UR6, c[0x0][0x658] ;  /* 0x0001960000067ab9 */ /* 0x000fc60000000800 */
[--C-:B------:R-:W-:Y:S02]  /*9510*/  SHF.R.U64 R18, R20, UR6, R5.reuse ;  /* 0x0000000614127c19 */ /* 0x100fe40008001205 */
[----:B------:R-:W-:-:S03]  /*9520*/  SHF.R.U32.HI R25, RZ, UR6, R5 ;  /* 0x00000006ff197c19 */ /* 0x000fc60008011605 */
[----:B------:R-:W-:Y:S02]  /*9530*/  IMAD.MOV.U32 R4, RZ, RZ, R18 ;  /* 0x000000ffff047224 */ /* 0x000fe400078e0012 */
[----:B------:R-:W-:Y:S01]  /*9540*/  IMAD.MOV.U32 R5, RZ, RZ, R25 ;  /* 0x000000ffff057224 */ /* 0x000fe200078e0019 */
[----:B0-----:R-:W-:Y:S06]  /*9550*/  @!P1 BRA `(.L_x_162) ;  /* 0x0000000000289947 */ /* 0x001fec0003800000 */
        /* <DEDUP_REMOVED lines=10> */
.L_x_162:
[----:B------:R-:W-:Y:S01]  /*9600*/  ISETP.NE.AND P1, PT, R2, 0x1, PT ;  /* 0x000000010200780c */ /* 0x000fe20003f25270 */
[----:B------:R-:W-:Y:S01]  /*9610*/  ULDC UR6, c[0x0][0x648] ;  /* 0x0001920000067ab9 */ /* 0x000fe20000000800 */
[----:B------:R-:W-:Y:S01]  /*9620*/  LOP3.LUT R20, R20, UR13, RZ, 0xc0, !PT ;  /* 0x0000000d14147c12 */ /* 0x000fe2000f8ec0ff */
[----:B-1----:R-:W-:Y:S01]  /*9630*/  IMAD.MOV R21, RZ, RZ, -R21 ;  /* 0x000000ffff157224 */ /* 0x002fe200078e0a15 */
[----:B------:R-:W-:Y:S01]  /*9640*/  SHF.R.U64 R5, R4, UR6, R5 ;  /* 0x0000000604057c19 */ /* 0x000fe20008001205 */
[----:B------:R-:W-:Y:S01]  /*9650*/  ULDC UR6, c[0x0][0x638] ;  /* 0x00018e0000067ab9 */ /* 0x000fe20000000800 */
[----:B------:R-:W-:Y:S01]  /*9660*/  ULDC UR7, c[0x0][0x610] ;  /* 0x0001840000077ab9 */ /* 0x000fe20000000800 */
[----:B------:R-:W-:Y:S02]  /*9670*/  IMAD.MOV.U32 R4, RZ, RZ, 0x1 ;  /* 0x00000001ff047424 */ /* 0x000fe400078e00ff */
[----:B------:R-:W-:Y:S02]  /*9680*/  IMAD.MOV R7, RZ, RZ, -R5 ;  /* 0x000000ffff077224 */ /* 0x000fe400078e0a05 */
[----:B------:R-:W-:Y:S01]  /*9690*/  IMAD R20, R5, UR5, R20 ;  /* 0x0000000505147c24 */ /* 0x000fe2000f8e0214 */
[----:B------:R-:W-:Y:S01]  /*96a0*/  LOP3.LUT R5, R14, UR4, RZ, 0xc0, !PT ;  /* 0x000000040e057c12 */ /* 0x000fe2000f8ec0ff */
[----:B---3--:R-:W-:-:S02]  /*96b0*/  @P1 IMAD R13, R15, R21, R12 ;  /* 0x000000150f0d1224 */ /* 0x008fc400078e020c */
[----:B------:R-:W-:Y:S01]  /*96c0*/  IMAD R18, R7, UR6, R18 ;  /* 0x0000000607127c24 */ /* 0x000fe2000f8e0212 */
[----:B------:R-:W-:Y:S01]  /*96d0*/  ULDC UR6, c[0x0][0x600] ;  /* 0x0001800000067ab9 */ /* 0x000fe20000000800 */
[----:B------:R-:W-:Y:S02]  /*96e0*/  IMAD R13, R20, UR7, R13 ;  /* 0x00000007140d7c24 */ /* 0x000fe4000f8e020d */
[----:B------:R-:W-:-:S05]  /*96f0*/  IMAD R22, R18, UR6, R5 ;  /* 0x0000000612167c24 */ /* 0x000fca000f8e0205 */
[----:B------:R-:W-:Y:S02]  /*9700*/  SEL R18, R22, R13, !P1 ;  /* 0x0000000d16127207 */ /* 0x000fe40004800000 */
[----:B------:R-:W-:-:S07]  /*9710*/  SEL R22, R13, R22, !P1 ;  /* 0x000000160d167207 */ /* 0x000fce0004800000 */
.L_x_160:
[----:B------:R-:W-:Y:S05]  /*9720*/  BSYNC B1 ;  /* 0x0000000000017941 */ /* 0x000fea0003800000 */
.L_x_159:
[----:B------:R-:W-:-:S13]  /*9730*/  LOP3.LUT P1, RZ, R4, 0xff, RZ, 0xc0, !PT ;  /* 0x000000ff04ff7812 */ /* 0x000fda000782c0ff */
[----:B------:R-:W-:Y:S05]  /*9740*/  @P1 BRA `(.L_x_163) ;  /* 0xfffffff400001947 */ /* 0x000fea000383ffff */
[----:B------:R-:W-:Y:S05]  /*9750*/  BSYNC B0 ;  /* 0x0000000000007941 */ /* 0x000fea0003800000 */
.L_x_151:
[----:B------:R-:W-:-:S03]  /*9760*/  UMOV UR6, 0xffffffff ;  /* 0xffffffff00067882 */ /* 0x000fc60000000000 */
[----:B------:R-:W-:Y:S05]  /*9770*/  BRA.DIV UR6, `(.L_x_164) ;  /* 0x00000006066c7947 */ /* 0x000fea000b800000 */
[----:B------:R-:W-:-:S13]  /*9780*/  ELECT P6, URZ, PT ;  /* 0x00000000003f782f */ /* 0x000fda00038c0000 */
.L_x_181:
[----:B------:R-:W-:Y:S04]  /*9790*/  BSSY B0, `(.L_x_165) ;  /* 0x0000034000007945 */ /* 0x000fe80003800000 */
[----:B------:R-:W-:Y:S05]  /*97a0*/  @!P6 BRA `(.L_x_166) ;  /* 0x0000000000c8e947 */ /* 0x000fea0003800000 */
[----:B------:R-:W-:-:S04]  /*97b0*/  LOP3.LUT R23, R23, 0x2, RZ, 0xfc, !PT ;  /* 0x0000000217177812 */ /* 0x000fc800078efcff */
[----:B------:R-:W-:-:S13]  /*97c0*/  ISETP.NE.AND P0, PT, R23, 0x3, PT ;  /* 0x000000031700780c */ /* 0x000fda0003f05270 */
[----:B------:R-:W-:Y:S05]  /*97d0*/  @!P0 BRA `(.L_x_167) ;  /* 0x0000000000048947 */ /* 0x000fea0003800000 */
[----:B------:R-:W-:Y:S01]  /*97e0*/  BPT.TRAP 0x1 ;  /* 0x000000040000795c */ /* 0x000fe20000300000 */
.L_x_167:
[----:B------:R-:W0:Y:S01]  /*97f0*/  S2R R5, SR_CgaCtaId ;  /* 0x0000000000057919 */ /* 0x000e220000008800 */
[----:B------:R-:W-:Y:S02]  /*9800*/  MOV R0, 0x400 ;  /* 0x0000040000007802 */ /* 0x000fe40000000f00 */
[----:B------:R-:W-:Y:S02]  /*9810*/  SHF.L.U32 R2, R3, 0x1f, RZ ;  /* 0x0000001f03027819 */ /* 0x000fe400000006ff */
[----:B0-----:R-:W-:-:S05]  /*9820*/  LEA R5, R5, R0, 0x18 ;  /* 0x0000000005057211 */ /* 0x001fca00078ec0ff */
[----:B------:R-:W-:-:S04]  /*9830*/  VIADD R5, R5, 0x28 ;  /* 0x0000002805057836 */ /* 0x000fc80000000000 */
[C---:B------:R-:W-:Y:S02]  /*9840*/  IMAD R7, R8.reuse, 0x8, R5 ;  /* 0x0000000808077824 */ /* 0x040fe400078e0205 */
[----:B------:R-:W-:Y:S02]  /*9850*/  VIADD R8, R8, 0x1 ;  /* 0x0000000108087836 */ /* 0x000fe40000000000 */
[----:B------:R-:W0:Y:S03]  /*9860*/  SYNCS.PHASECHK.TRANS64.TRYWAIT P0, [R7+URZ], R2 ;  /* 0x00000002070075a7 */ /* 0x000e26000800017f */
[----:B------:R-:W-:-:S04]  /*9870*/  ISETP.NE.AND P1, PT, R8, 0x5, PT ;  /* 0x000000050800780c */ /* 0x000fc80003f25270 */
[----:B------:R-:W-:Y:S02]  /*9880*/  SEL R0, RZ, 0x1, P1 ;  /* 0x00000001ff007807 */ /* 0x000fe40000800000 */
[----:B------:R-:W-:Y:S02]  /*9890*/  SEL R8, R8, RZ, P1 ;  /* 0x000000ff08087207 */ /* 0x000fe40000800000 */
[----:B------:R-:W-:-:S03]  /*98a0*/  LOP3.LUT R9, R3, R0, RZ, 0x3c, !PT ;  /* 0x0000000003097212 */ /* 0x000fc600078e3cff */
[----:B------:R-:W-:Y:S01]  /*98b0*/  IMAD R6, R8, 0x8, R5 ;  /* 0x0000000808067824 */ /* 0x000fe200078e0205 */
[----:B------:R-:W-:Y:S01]  /*98c0*/  SHF.L.U32 R3, R9, 0x1f, RZ ;  /* 0x0000001f09037819 */ /* 0x000fe200000006ff */
[----:B0-----:R-:W-:Y:S06]  /*98d0*/  @!P0 BRA `(.L_x_168) ;  /* 0x0000000400348947 */ /* 0x001fec0003800000 */
.L_x_182:
[----:B------:R-:W1:Y:S01]  /*98e0*/  SYNCS.PHASECHK.TRANS64.TRYWAIT P0, [R6+URZ], R3 ;  /* 0x00000003060075a7 */ /* 0x000e62000800017f */
[----:B------:R-:W-:-:S05]  /*98f0*/  VIADD R0, R8, 0x1 ;  /* 0x0000000108007836 */ /* 0x000fca0000000000 */
[----:B------:R-:W-:-:S04]  /*9900*/  ISETP.NE.AND P1, PT, R0, 0x5, PT ;  /* 0x000000050000780c */ /* 0x000fc80003f25270 */
[----:B0-----:R-:W-:Y:S02]  /*9910*/  SEL R2, RZ, 0x1, P1 ;  /* 0x00000001ff027807 */ /* 0x001fe40000800000 */
[----:B------:R-:W-:Y:S02]  /*9920*/  SEL R0, R0, RZ, P1 ;  /* 0x000000ff00007207 */ /* 0x000fe40000800000 */
[----:B------:R-:W-:-:S03]  /*9930*/  LOP3.LUT R9, R9, R2, RZ, 0x3c, !PT ;  /* 0x0000000209097212 */ /* 0x000fc600078e3cff */
[----:B------:R-:W-:Y:S01]  /*9940*/  IMAD R7, R0, 0x8, R5 ;  /* 0x0000000800077824 */ /* 0x000fe200078e0205 */
[----:B------:R-:W-:Y:S01]  /*9950*/  SHF.L.U32 R4, R9, 0x1f, RZ ;  /* 0x0000001f09047819 */ /* 0x000fe200000006ff */
[----:B-1----:R-:W-:Y:S06]  /*9960*/  @!P0 BRA `(.L_x_169) ;  /* 0x0000000400248947 */ /* 0x002fec0003800000 */
.L_x_183:
[----:B------:R-:W1:Y:S01]  /*9970*/  SYNCS.PHASECHK.TRANS64.TRYWAIT P0, [R7+URZ], R4 ;  /* 0x00000004070075a7 */ /* 0x000e62000800017f */
[----:B------:R-:W-:-:S05]  /*9980*/  VIADD R0, R0, 0x1 ;  /* 0x0000000100007836 */ /* 0x000fca0000000000 */
[----:B------:R-:W-:-:S04]  /*9990*/  ISETP.NE.AND P1, PT, R0, 0x5, PT ;  /* 0x000000050000780c */ /* 0x000fc80003f25270 */
[----:B------:R-:W-:Y:S02]  /*99a0*/  SEL R2, RZ, 0x1, P1 ;  /* 0x00000001ff027807 */ /* 0x000fe40000800000 */
[----:B------:R-:W-:Y:S02]  /*99b0*/  SEL R0, R0, RZ, P1 ;  /* 0x000000ff00007207 */ /* 0x000fe40000800000 */
[----:B------:R-:W-:-:S03]  /*99c0*/  LOP3.LUT R9, R9, R2, RZ, 0x3c, !PT ;  /* 0x0000000209097212 */ /* 0x000fc600078e3cff */
[----:B0-----:R-:W-:Y:S01]  /*99d0*/  IMAD R6, R0, 0x8, R5 ;  /* 0x0000000800067824 */ /* 0x001fe200078e0205 */
[----:B------:R-:W-:Y:S01]  /*99e0*/  SHF.L.U32 R3, R9, 0x1f, RZ ;  /* 0x0000001f09037819 */ /* 0x000fe200000006ff */
[----:B-1----:R-:W-:Y:S06]  /*99f0*/  @!P0 BRA `(.L_x_170) ;  /* 0x0000000400148947 */ /* 0x002fec0003800000 */
.L_x_184:
[----:B------:R-:W1:Y:S01]  /*9a00*/  SYNCS.PHASECHK.TRANS64.TRYWAIT P0, [R6+URZ], R3 ;  /* 0x00000003060075a7 */ /* 0x000e62000800017f */
[----:B------:R-:W-:-:S05]  /*9a10*/  VIADD R0, R0, 0x1 ;  /* 0x0000000100007836 */ /* 0x000fca0000000000 */
[----:B------:R-:W-:-:S04]  /*9a20*/  ISETP.NE.AND P1, PT, R0, 0x5, PT ;  /* 0x000000050000780c */ /* 0x000fc80003f25270 */
[----:B------:R-:W-:Y:S02]  /*9a30*/  SEL R2, RZ, 0x1, P1 ;  /* 0x00000001ff027807 */ /* 0x000fe40000800000 */
[----:B------:R-:W-:Y:S02]  /*9a40*/  SEL R0, R0, RZ, P1 ;  /* 0x000000ff00007207 */ /* 0x000fe40000800000 */
[----:B------:R-:W-:Y:S01]  /*9a50*/  LOP3.LUT R2, R9, R2, RZ, 0x3c, !PT ;  /* 0x0000000209027212 */ /* 0x000fe200078e3cff */
[----:B-1----:R-:W-:Y:S06]  /*9a60*/  @!P0 BRA `(.L_x_171) ;  /* 0x00000004000c8947 */ /* 0x002fec0003800000 */
.L_x_185:
[----:B------:R-:W-:Y:S01]  /*9a70*/  IMAD R5, R0, 0x8, R5 ;  /* 0x0000000800057824 */ /* 0x000fe200078e0205 */
[----:B------:R-:W-:-:S07]  /*9a80*/  SHF.L.U32 R0, R2, 0x1f, RZ ;  /* 0x0000001f02007819 */ /* 0x000fce00000006ff */
.L_x_172:
[----:B--2---:R2:W3:Y:S02]  /*9a90*/  SYNCS.PHASECHK.TRANS64.TRYWAIT P0, [R5+URZ], R0 ;  /* 0x00000000050075a7 */ /* 0x0044e4000800017f */
[----:B---3--:R-:W-:Y:S05]  /*9aa0*/  @!P0 NANOSLEEP.SYNCS 0x989680 ;  /* 0x009896800000895d */ /* 0x008fea0003900000 */
[----:B------:R-:W3:Y:S02]  /*9ab0*/  @!P0 SYNCS.PHASECHK.TRANS64 P0, [R5+URZ], R0 ;  /* 0x00000000050085a7 */ /* 0x000ee4000800007f */
[----:B---3--:R-:W-:Y:S05]  /*9ac0*/  @!P0 BRA `(.L_x_172) ;  /* 0xfffffffc00f08947 */ /* 0x008fea000383ffff */
.L_x_166:
[----:B------:R-:W-:Y:S05]  /*9ad0*/  BSYNC B0 ;  /* 0x0000000000007941 */ /* 0x000fea0003800000 */
.L_x_165:
[----:B------:R-:W-:Y:S05]  /*9ae0*/  EXIT ;  /* 0x000000000000794d */ /* 0x000fea0003800000 */
.L_x_19:
[----:B0-----:R-:W-:-:S04]  /*9af0*/  IMAD.U32 R3, RZ, RZ, UR43 ;  /* 0x0000002bff037e24 */ /* 0x001fc8000f8e00ff */
[----:B------:R0:W1:Y:S03]  /*9b00*/  SYNCS.PHASECHK.TRANS64.TRYWAIT P0, [R3+URZ+-0x8], R0 ;  /* 0xfffff800030075a7 */ /* 0x000066000800017f */
[----:B-1----:R-:W-:Y:S05]  /*9b10*/  @!P0 NANOSLEEP.SYNCS 0x989680 ;  /* 0x009896800000895d */ /* 0x002fea0003900000 */
[----:B------:R-:W1:Y:S02]  /*9b20*/  @!P0 SYNCS.PHASECHK.TRANS64 P0, [R3+URZ+-0x8], R0 ;  /* 0xfffff800030085a7 */ /* 0x000e64000800007f */
[----:B-1----:R-:W-:Y:S05]  /*9b30*/  @!P0 BRA `(.L_x_19) ;  /* 0xfffffffc00ec8947 */ /* 0x002fea000383ffff */
[----:B------:R-:W-:Y:S05]  /*9b40*/  BRA `(.L_x_173) ;  /* 0xffffff7c00347947 */ /* 0x000fea000383ffff */
.L_x_24:
[----:B-1----:R1:W2:Y:S02]  /*9b50*/  SYNCS.PHASECHK.TRANS64.TRYWAIT P1, [R3+URZ], R0 ;  /* 0x00000000030075a7 */ /* 0x0022a4000802017f */
[----:B--2---:R-:W-:Y:S05]  /*9b60*/  @!P1 NANOSLEEP.SYNCS 0x989680 ;  /* 0x009896800000995d */ /* 0x004fea0003900000 */
[----:B------:R-:W2:Y:S02]  /*9b70*/  @!P1 SYNCS.PHASECHK.TRANS64 P1, [R3+URZ], R0 ;  /* 0x00000000030095a7 */ /* 0x000ea4000802007f */
[----:B--2---:R-:W-:Y:S05]  /*9b80*/  @!P1 BRA `(.L_x_24) ;  /* 0xfffffffc00f09947 */ /* 0x004fea000383ffff */
[----:B------:R-:W-:Y:S05]  /*9b90*/  BRA `(.L_x_23) ;  /* 0xffffff7c00a07947 */ /* 0x000fea000383ffff */
.L_x_29:
[----:B-1----:R-:W-:-:S04]  /*9ba0*/  IMAD.U32 R5, RZ, RZ, UR4 ;  /* 0x00000004ff057e24 */ /* 0x002fc8000f8e00ff */
[----:B------:R1:W2:Y:S03]  /*9bb0*/  SYNCS.PHASECHK.TRANS64.TRYWAIT P1, [R5+URZ], R4 ;  /* 0x00000004050075a7 */ /* 0x0002a6000802017f */
[----:B--2---:R-:W-:Y:S05]  /*9bc0*/  @!P1 NANOSLEEP.SYNCS 0x989680 ;  /* 0x009896800000995d */ /* 0x004fea0003900000 */
[----:B------:R-:W2:Y:S02]  /*9bd0*/  @!P1 SYNCS.PHASECHK.TRANS64 P1, [R5+URZ], R4 ;  /* 0x00000004050095a7 */ /* 0x000ea4000802007f */
[----:B--2---:R-:W-:Y:S05]  /*9be0*/  @!P1 BRA `(.L_x_29) ;  /* 0xfffffffc00ec9947 */ /* 0x004fea000383ffff */
[----:B------:R-:W-:Y:S05]  /*9bf0*/  BRA `(.L_x_28) ;  /* 0xffffff9400487947 */ /* 0x000fea000383ffff */
.L_x_35:
[----:B0-----:R-:W-:-:S04]  /*9c00*/  IMAD.U32 R3, RZ, RZ, UR43 ;  /* 0x0000002bff037e24 */ /* 0x001fc8000f8e00ff */
[----:B------:R0:W1:Y:S03]  /*9c10*/  SYNCS.PHASECHK.TRANS64.TRYWAIT P0, [R3+URZ+0x8], R0 ;  /* 0x00000800030075a7 */ /* 0x000066000800017f */
[----:B-1----:R-:W-:Y:S05]  /*9c20*/  @!P0 NANOSLEEP.SYNCS 0x989680 ;  /* 0x009896800000895d */ /* 0x002fea0003900000 */
[----:B------:R-:W1:Y:S02]  /*9c30*/  @!P0 SYNCS.PHASECHK.TRANS64 P0, [R3+URZ+0x8], R0 ;  /* 0x00000800030085a7 */ /* 0x000e64000800007f */
[----:B-1----:R-:W-:Y:S05]  /*9c40*/  @!P0 BRA `(.L_x_35) ;  /* 0xfffffffc00ec8947 */ /* 0x002fea000383ffff */
[----:B------:R-:W-:Y:S05]  /*9c50*/  BRA `(.L_x_174) ;  /* 0xffffffac007c7947 */ /* 0x000fea000383ffff */
.L_x_152:
[----:B------:R-:W-:Y:S01]  /*9c60*/  BSSY B1, `(.L_x_175) ;  /* 0x0000006000017945 */ /* 0x000fe20003800000 */
[----:B------:R-:W-:-:S07]  /*9c70*/  IMAD.MOV.U32 R15, RZ, RZ, -0x1 ;  /* 0xffffffffff0f7424 */ /* 0x000fce00078e00ff */
[----:B-----5:R-:W-:Y:S05]  /*9c80*/  WARPSYNC.COLLECTIVE R15, `(.L_x_176) ;  /* 0x000000000f0c7348 */ /* 0x020fea0003c00000 */
[----:B------:R-:W-:Y:S02]  /*9c90*/  ELECT P6, UR62, PT ;  /* 0x00000000003e782f */ /* 0x000fe400038c0000 */
[----:B------:R-:W-:Y:S01]  /*9ca0*/  MOV R14, UR62 ;  /* 0x0000003e000e7c02 */ /* 0x000fe20008000f00 */
[----:B-----5:R-:W-:Y:S10]  /*9cb0*/  ENDCOLLECTIVE ;  /* 0x000000000000791b */ /* 0x020ff40003800000 */
.L_x_176:
[----:B------:R-:W-:Y:S05]  /*9cc0*/  BSYNC B1 ;  /* 0x0000000000017941 */ /* 0x000fea0003800000 */
.L_x_175:
[----:B------:R-:W-:Y:S05]  /*9cd0*/  BRA `(.L_x_177) ;  /* 0xffffffec00a87947 */ /* 0x000fea000383ffff */
.L_x_155:
[----:B0-----:R0:W1:Y:S02]  /*9ce0*/  SYNCS.PHASECHK.TRANS64.TRYWAIT P1, [R12+URZ+0x28], R5 ;  /* 0x000028050c0075a7 */ /* 0x001064000802017f */
[----:B-1----:R-:W-:Y:S05]  /*9cf0*/  @!P1 NANOSLEEP.SYNCS 0x989680 ;  /* 0x009896800000995d */ /* 0x002fea0003900000 */
[----:B------:R-:W1:Y:S02]  /*9d00*/  @!P1 SYNCS.PHASECHK.TRANS64 P1, [R12+URZ+0x28], R5 ;  /* 0x000028050c0095a7 */ /* 0x000e64000802007f */
[----:B-1----:R-:W-:Y:S05]  /*9d10*/  @!P1 BRA `(.L_x_155) ;  /* 0xfffffffc00f09947 */ /* 0x002fea000383ffff */
[----:B------:R-:W-:Y:S05]  /*9d20*/  BRA `(.L_x_178) ;  /* 0xffffffec00e07947 */ /* 0x000fea000383ffff */
.L_x_164:
[----:B------:R-:W-:Y:S01]  /*9d30*/  BSSY B0, `(.L_x_179) ;  /* 0x0000006000007945 */ /* 0x000fe20003800000 */
[----:B------:R-:W-:-:S07]  /*9d40*/  IMAD.MOV.U32 R15, RZ, RZ, -0x1 ;  /* 0xffffffffff0f7424 */ /* 0x000fce00078e00ff */
[----:B-----5:R-:W-:Y:S05]  /*9d50*/  WARPSYNC.COLLECTIVE R15, `(.L_x_180) ;  /* 0x000000000f0c7348 */ /* 0x020fea0003c00000 */
[----:B------:R-:W-:Y:S02]  /*9d60*/  ELECT P6, UR62, PT ;  /* 0x00000000003e782f */ /* 0x000fe400038c0000 */
[----:B------:R-:W-:Y:S01]  /*9d70*/  MOV R14, UR62 ;  /* 0x0000003e000e7c02 */ /* 0x000fe20008000f00 */
[----:B-----5:R-:W-:Y:S10]  /*9d80*/  ENDCOLLECTIVE ;  /* 0x000000000000791b */ /* 0x020ff40003800000 */
.L_x_180:
[----:B------:R-:W-:Y:S05]  /*9d90*/  BSYNC B0 ;  /* 0x0000000000007941 */ /* 0x000fea0003800000 */
.L_x_179:
[----:B------:R-:W-:Y:S05]  /*9da0*/  BRA `(.L_x_181) ;  /* 0xfffffff800787947 */ /* 0x000fea000383ffff */
.L_x_168:
[----:B0-----:R0:W1:Y:S02]  /*9db0*/  SYNCS.PHASECHK.TRANS64.TRYWAIT P0, [R7+URZ], R2 ;  /* 0x00000002070075a7 */ /* 0x001064000800017f */
[----:B-1----:R-:W-:Y:S05]  /*9dc0*/  @!P0 NANOSLEEP.SYNCS 0x989680 ;  /* 0x009896800000895d */ /* 0x002fea0003900000 */
[----:B------:R-:W1:Y:S02]  /*9dd0*/  @!P0 SYNCS.PHASECHK.TRANS64 P0, [R7+URZ], R2 ;  /* 0x00000002070085a7 */ /* 0x000e64000800007f */
[----:B-1----:R-:W-:Y:S05]  /*9de0*/  @!P0 BRA `(.L_x_168) ;  /* 0xfffffffc00f08947 */ /* 0x002fea000383ffff */
[----:B------:R-:W-:Y:S05]  /*9df0*/  BRA `(.L_x_182) ;  /* 0xfffffff800b87947 */ /* 0x000fea000383ffff */
.L_x_169:
[----:B0-----:R0:W1:Y:S02]  /*9e00*/  SYNCS.PHASECHK.TRANS64.TRYWAIT P0, [R6+URZ], R3 ;  /* 0x00000003060075a7 */ /* 0x001064000800017f */
[----:B-1----:R-:W-:Y:S05]  /*9e10*/  @!P0 NANOSLEEP.SYNCS 0x989680 ;  /* 0x009896800000895d */ /* 0x002fea0003900000 */
[----:B------:R-:W1:Y:S02]  /*9e20*/  @!P0 SYNCS.PHASECHK.TRANS64 P0, [R6+URZ], R3 ;  /* 0x00000003060085a7 */ /* 0x000e64000800007f */
[----:B-1----:R-:W-:Y:S05]  /*9e30*/  @!P0 BRA `(.L_x_169) ;  /* 0xfffffffc00f08947 */ /* 0x002fea000383ffff */
[----:B------:R-:W-:Y:S05]  /*9e40*/  BRA `(.L_x_183) ;  /* 0xfffffff800c87947 */ /* 0x000fea000383ffff */
.L_x_170:
[----:B0-----:R0:W1:Y:S02]  /*9e50*/  SYNCS.PHASECHK.TRANS64.TRYWAIT P0, [R7+URZ], R4 ;  /* 0x00000004070075a7 */ /* 0x001064000800017f */
[----:B-1----:R-:W-:Y:S05]  /*9e60*/  @!P0 NANOSLEEP.SYNCS 0x989680 ;  /* 0x009896800000895d */ /* 0x002fea0003900000 */
[----:B------:R-:W1:Y:S02]  /*9e70*/  @!P0 SYNCS.PHASECHK.TRANS64 P0, [R7+URZ], R4 ;  /* 0x00000004070085a7 */ /* 0x000e64000800007f */
[----:B-1----:R-:W-:Y:S05]  /*9e80*/  @!P0 BRA `(.L_x_170) ;  /* 0xfffffffc00f08947 */ /* 0x002fea000383ffff */
[----:B------:R-:W-:Y:S05]  /*9e90*/  BRA `(.L_x_184) ;  /* 0xfffffff800d87947 */ /* 0x000fea000383ffff */
.L_x_171:
[----:B-1----:R1:W2:Y:S02]  /*9ea0*/  SYNCS.PHASECHK.TRANS64.TRYWAIT P0, [R6+URZ], R3 ;  /* 0x00000003060075a7 */ /* 0x0022a4000800017f */
[----:B--2---:R-:W-:Y:S05]  /*9eb0*/  @!P0 NANOSLEEP.SYNCS 0x989680 ;  /* 0x009896800000895d */ /* 0x004fea0003900000 */
[----:B------:R-:W2:Y:S02]  /*9ec0*/  @!P0 SYNCS.PHASECHK.TRANS64 P0, [R6+URZ], R3 ;  /* 0x00000003060085a7 */ /* 0x000ea4000800007f */
[----:B--2---:R-:W-:Y:S05]  /*9ed0*/  @!P0 BRA `(.L_x_171) ;  /* 0xfffffffc00f08947 */ /* 0x004fea000383ffff */
[----:B------:R-:W-:Y:S05]  /*9ee0*/  BRA `(.L_x_185) ;  /* 0xfffffff800e07947 */ /* 0x000fea000383ffff */
.L_x_186:
[----:B------:R-:W-:-:S00]  /*9ef0*/  BRA `(.L_x_186) ;  /* 0xfffffffc00fc7947 */ /* 0x000fc0000383ffff */
[----:B------:R-:W-:-:S00]  /*9f00*/  NOP ;  /* 0x0000000000007918 */ /* 0x000fc00000000000 */
[----:B------:R-:W-:-:S00]  /*9f10*/  NOP ;  /* 0x0000000000007918 */ /* 0x000fc00000000000 */
[----:B------:R-:W-:-:S00]  /*9f20*/  NOP ;  /* 0x0000000000007918 */ /* 0x000fc00000000000 */
[----:B------:R-:W-:-:S00]  /*9f30*/  NOP ;  /* 0x0000000000007918 */ /* 0x000fc00000000000 */
[----:B------:R-:W-:-:S00]  /*9f40*/  NOP ;  /* 0x0000000000007918 */ /* 0x000fc00000000000 */
[----:B------:R-:W-:-:S00]  /*9f50*/  NOP ;  /* 0x0000000000007918 */ /* 0x000fc00000000000 */
[----:B------:R-:W-:-:S00]  /*9f60*/  NOP ;  /* 0x0000000000007918 */ /* 0x000fc00000000000 */
[----:B------:R-:W-:-:S00]  /*9f70*/  NOP ;  /* 0x0000000000007918 */ /* 0x000fc00000000000 */
.L_x_187:


//--------------------- .nv.global.init           --------------------------
	.section	.nv.global.init,"aw",@progbits
.nv.global.init:
	.type		$str$22,@object
	.size		$str$22,($str$23 - $str$22)
$str$22:
        /*0000*/ 	.byte	0x6b, 0x5f, 0x74, 0x69, 0x6c, 0x65, 0x5f, 0x63, 0x6f, 0x75, 0x6e, 0x74, 0x20, 0x3e, 0x3d, 0x20
        /*0010*/ 	.byte	0x31, 0x00
	.type		$str$23,@object
	.size		$str$23,(__unnamed_1 - $str$23)
$str$23:
        /*0012*/ 	.byte	0x2f, 0x74, 0x6d, 0x70, 0x2f, 0x63, 0x75, 0x74, 0x6c, 0x61, 0x73, 0x73, 0x5f, 0x73, 0x77, 0x65
        /*0022*/ 	.byte	0x65, 0x70, 0x5f, 0x73, 0x72, 0x63, 0x2f, 0x69, 0x6e, 0x63, 0x6c, 0x75, 0x64, 0x65, 0x2f, 0x63
        /*0032*/ 	.byte	0x75, 0x74, 0x6c, 0x61, 0x73, 0x73, 0x2f, 0x67, 0x65, 0x6d, 0x6d, 0x2f, 0x63, 0x6f, 0x6c, 0x6c
        /*0042*/ 	.byte	0x65, 0x63, 0x74, 0x69, 0x76, 0x65, 0x2f, 0x73, 0x6d, 0x39, 0x30, 0x5f, 0x6d, 0x6d, 0x61, 0x5f
        /*0052*/ 	.byte	0x74, 0x6d, 0x61, 0x5f, 0x67, 0x6d, 0x6d, 0x61, 0x5f, 0x73, 0x73, 0x5f, 0x77, 0x61, 0x72, 0x70
        /*0062*/ 	.byte	0x73, 0x70, 0x65, 0x63, 0x69, 0x61, 0x6c, 0x69, 0x7a, 0x65, 0x64, 0x2e, 0x68, 0x70, 0x70, 0x00
	.type		__unnamed_1,@object
	.size		__unnamed_1,(.L_0 - __unnamed_1)
__unnamed_1:
        /*0072*/ 	.byte	0x76, 0x6f, 0x69, 0x64, 0x20, 0x63, 0x75, 0x74, 0x6c, 0x61, 0x73, 0x73, 0x3a, 0x3a, 0x67, 0x65
        /* <DEDUP_REMOVED lines=180> */
.L_0:


//--------------------- .nv.shared._ZN7cutlass13device_kernelINS_4gemm6kernel13GemmUniversalIN4cute5tupleIJiiiiEEENS1_10collective13CollectiveMmaINS1_34MainloopSm90TmaGmmaWarpSpecializedILi5ENS5_IJNS4_1CILi2EEENSA_ILi1EEESC_EEENS1_32KernelTmaWarpSpecializedPingpongEEENS5_IJNSA_ILi64EEENSA_ILi112EEENSA_ILi128EEEEEENS_6half_tENS5_IJlSC_lEEESK_SL_NS4_8TiledMMAINS4_8MMA_AtomIJNS4_4SM904GMMA25MMA_64x16x16_F32F16F16_SSILNSP_5MajorE0ELSR_0ELNSP_7ScaleInE1ELSS_1EEEEEENS4_6LayoutINS5_IJSC_SC_SC_EEENS5_IJNSA_ILi0EEESX_SX_EEEEENS5_IJNS4_10UnderscoreES10_S10_EEEEENS4_13SM90_TMA_LOADENS4_14ComposedLayoutINS4_7SwizzleILi3ELi4ELi3EEENS4_18smem_ptr_flag_bitsILi16EEENSV_INS5_IJNSA_ILi8EEESG_EEENS5_IJSG_SC_EEEEEEEvNS4_8identityENS4_23SM90_TMA_LOAD_MULTICASTES1D_vS1E_EENS_8epilogue10collective6detail29Sm90TmaWarpSpecializedAdapterINS1I_15DefaultEpilogueISK_SL_SL_NS1H_6thread17LinearCombinationISK_Li1EffLNS1M_9ScaleType4KindE0ELNS_15FloatRoundStyleE2ESK_EENS1_15EpilogueDefaultEEEEEvvEEEEvNT_6ParamsE --------------------------
	.section	.nv.shared._ZN7cutlass13device_kernelINS_4gemm6kernel13GemmUniversalIN4cute5tupleIJiiiiEEENS1_10collective13CollectiveMmaINS1_34MainloopSm90TmaGmmaWarpSpecializedILi5ENS5_IJNS4_1CILi2EEENSA_ILi1EEESC_EEENS1_32KernelTmaWarpSpecializedPingpongEEENS5_IJNSA_ILi64EEENSA_ILi112EEENSA_ILi128EEEEEENS_6half_tENS5_IJlSC_lEEESK_SL_NS4_8TiledMMAINS4_8MMA_AtomIJNS4_4SM904GMMA25MMA_64x16x16_F32F16F16_SSILNSP_5MajorE0ELSR_0ELNSP_7ScaleInE1ELSS_1EEEEEENS4_6LayoutINS5_IJSC_SC_SC_EEENS5_IJNSA_ILi0EEESX_SX_EEEEENS5_IJNS4_10UnderscoreES10_S10_EEEEENS4_13SM90_TMA_LOADENS4_14ComposedLayoutINS4_7SwizzleILi3ELi4ELi3EEENS4_18smem_ptr_flag_bitsILi16EEENSV_INS5_IJNSA_ILi8EEESG_EEENS5_IJSG_SC_EEEEEEEvNS4_8identityENS4_23SM90_TMA_LOAD_MULTICASTES1D_vS1E_EENS_8epilogue10collective6detail29Sm90TmaWarpSpecializedAdapterINS1I_15DefaultEpilogueISK_SL_SL_NS1H_6thread17LinearCombinationISK_Li1EffLNS1M_9ScaleType4KindE0ELNS_15FloatRoundStyleE2ESK_EENS1_15EpilogueDefaultEEEEEvvEEEEvNT_6ParamsE,"aw",@nobits
	.sectionflags	@""
	.align	16
	.zero		1024


//--------------------- .nv.shared.reserved.0     --------------------------
	.section	.nv.shared.reserved.0,"aw",@nobits
	.weak		__nv_reservedSMEM_offset_0_alias
	.size		__nv_reservedSMEM_offset_0_alias, 0, 0
	.other		__nv_reservedSMEM_offset_0_alias,@"STO_CUDA_RESERVED_SHARED STV_DEFAULT"
__nv_reservedSMEM_offset_0_alias:
	.zero		0


//--------------------- .nv.global                --------------------------
	.section	.nv.global,"aw",@nobits
.nv.global:
	.type		_ZN40_INTERNAL_cbf43734_4_k_cu_b8f1c1ca_170284cute1_E,@object
	.size		_ZN40_INTERNAL_cbf43734_4_k_cu_b8f1c1ca_170284cute1_E,(_ZN40_INTERNAL_cbf43734_4_k_cu_b8f1c1ca_170284cuda3std3__45__cpo6cbeginE - _ZN40_INTERNAL_cbf43734_4_k_cu_b8f1c1ca_170284cute1_E)
_ZN40_INTERNAL_cbf43734_4_k_cu_b8f1c1ca_170284cute1_E:
	.zero		1
	.type		_ZN40_INTERNAL_cbf43734_4_k_cu_b8f1c1ca_170284cuda3std3__45__cpo6cbeginE,@object
	.size		_ZN40_INTERNAL_cbf43734_4_k_cu_b8f1c1ca_170284cuda3std3__45__cpo6cbeginE,(_ZN40_INTERNAL_cbf43734_4_k_cu_b8f1c1ca_170284cuda3std3__48in_placeE - _ZN40_INTERNAL_cbf43734_4_k_cu_b8f1c1ca_170284cuda3std3__45__cpo6cbeginE)
_ZN40_INTERNAL_cbf43734_4_k_cu_b8f1c1ca_170284cuda3std3__45__cpo6cbeginE:
	.zero		1
	.type		_ZN40_INTERNAL_cbf43734_4_k_cu_b8f1c1ca_170284cuda3std3__48in_placeE,@object
	.size		_ZN40_INTERNAL_cbf43734_4_k_cu_b8f1c1ca_170284cuda3std3__48in_placeE,(_ZN40_INTERNAL_cbf43734_4_k_cu_b8f1c1ca_170284cuda3std6ranges3__45__cpo9iter_moveE - _ZN40_INTERNAL_cbf43734_4_k_cu_b8f1c1ca_170284cuda3std3__48in_placeE)
_ZN40_INTERNAL_cbf43734_4_k_cu_b8f1c1ca_170284cuda3std3__48in_placeE:
	.zero		1
	.type		_ZN40_INTERNAL_cbf43734_4_k_cu_b8f1c1ca_170284cuda3std6ranges3__45__cpo9iter_moveE,@object
	.size		_ZN40_INTERNAL_cbf43734_4_k_cu_b8f1c1ca_170284cuda3std6ranges3__45__cpo9iter_moveE,(_ZN40_INTERNAL_cbf43734_4_k_cu_b8f1c1ca_170284cuda3std3__45__cpo5beginE - _ZN40_INTERNAL_cbf43734_4_k_cu_b8f1c1ca_170284cuda3std6ranges3__45__cpo9iter_moveE)
_ZN40_INTERNAL_cbf43734_4_k_cu_b8f1c1ca_170284cuda3std6ranges3__45__cpo9iter_moveE:
	.zero		1
	.type		_ZN40_INTERNAL_cbf43734_4_k_cu_b8f1c1ca_170284cuda3std3__45__cpo5beginE,@object
	.size		_ZN40_INTERNAL_cbf43734_4_k_cu_b8f1c1ca_170284cuda3std3__45__cpo5beginE,(_ZN40_INTERNAL_cbf43734_4_k_cu_b8f1c1ca_170284cuda3std3__442_GLOBAL__N__cbf43734_4_k_cu_b8f1c1ca_170286ignoreE - _ZN40_INTERNAL_cbf43734_4_k_cu_b8f1c1ca_170284cuda3std3__45__cpo5beginE)
_ZN40_INTERNAL_cbf43734_4_k_cu_b8f1c1ca_170284cuda3std3__45__cpo5beginE:
	.zero		1
	.type		_ZN40_INTERNAL_cbf43734_4_k_cu_b8f1c1ca_170284cuda3std3__442_GLOBAL__N__cbf43734_4_k_cu_b8f1c1ca_170286ignoreE,@object
	.size		_ZN40_INTERNAL_cbf43734_4_k_cu_b8f1c1ca_170284cuda3std3__442_GLOBAL__N__cbf43734_4_k_cu_b8f1c1ca_170286ignoreE,(_ZN40_INTERNAL_cbf43734_4_k_cu_b8f1c1ca_170284cute7productE - _ZN40_INTERNAL_cbf43734_4_k_cu_b8f1c1ca_170284cuda3std3__442_GLOBAL__N__cbf43734_4_k_cu_b8f1c1ca_170286ignoreE)
_ZN40_INTERNAL_cbf43734_4_k_cu_b8f1c1ca_170284cuda3std3__442_GLOBAL__N__cbf43734_4_k_cu_b8f1c1ca_170286ignoreE:
	.zero		1
	.type		_ZN40_INTERNAL_cbf43734_4_k_cu_b8f1c1ca_170284cute7productE,@object
	.size		_ZN40_INTERNAL_cbf43734_4_k_cu_b8f1c1ca_170284cute7productE,(_ZN40_INTERNAL_cbf43734_4_k_cu_b8f1c1ca_170284cuda3std3__45__cpo3endE - _ZN40_INTERNAL_cbf43734_4_k_cu_b8f1c1ca_170284cute7productE)
_ZN40_INTERNAL_cbf43734_4_k_cu_b8f1c1ca_170284cute7productE:
	.zero		1
	.type		_ZN40_INTERNAL_cbf43734_4_k_cu_b8f1c1ca_170284cuda3std3__45__cpo3endE,@object
	.size		_ZN40_INTERNAL_cbf43734_4_k_cu_b8f1c1ca_170284cuda3std3__45__cpo3endE,(_ZN40_INTERNAL_cbf43734_4_k_cu_b8f1c1ca_170284cuda3std3__419piecewise_constructE - _ZN40_INTERNAL_cbf43734_4_k_cu_b8f1c1ca_170284cuda3std3__45__cpo3endE)
_ZN40_INTERNAL_cbf43734_4_k_cu_b8f1c1ca_170284cuda3std3__45__cpo3endE:
	.zero		1
	.type		_ZN40_INTERNAL_cbf43734_4_k_cu_b8f1c1ca_170284cuda3std3__419piecewise_constructE,@object
	.size		_ZN40_INTERNAL_cbf43734_4_k_cu_b8f1c1ca_170284cuda3std3__419piecewise_constructE,(_ZN40_INTERNAL_cbf43734_4_k_cu_b8f1c1ca_170284cuda3std3__45__cpo4cendE - _ZN40_INTERNAL_cbf43734_4_k_cu_b8f1c1ca_170284cuda3std3__419piecewise_constructE)
_ZN40_INTERNAL_cbf43734_4_k_cu_b8f1c1ca_170284cuda3std3__419piecewise_constructE:
	.zero		1
	.type		_ZN40_INTERNAL_cbf43734_4_k_cu_b8f1c1ca_170284cuda3std3__45__cpo4cendE,@object
	.size		_ZN40_INTERNAL_cbf43734_4_k_cu_b8f1c1ca_170284cuda3std3__45__cpo4cendE,(_ZN40_INTERNAL_cbf43734_4_k_cu_b8f1c1ca_170284cuda3std6ranges3__45__cpo4swapE - _ZN40_INTERNAL_cbf43734_4_k_cu_b8f1c1ca_170284cuda3std3__45__cpo4cendE)
_ZN40_INTERNAL_cbf43734_4_k_cu_b8f1c1ca_170284cuda3std3__45__cpo4cendE:
	.zero		1
	.type		_ZN40_INTERNAL_cbf43734_4_k_cu_b8f1c1ca_170284cuda3std6ranges3__45__cpo4swapE,@object
	.size		_ZN40_INTERNAL_cbf43734_4_k_cu_b8f1c1ca_170284cuda3std6ranges3__45__cpo4swapE,(.L_8 - _ZN40_INTERNAL_cbf43734_4_k_cu_b8f1c1ca_170284cuda3std6ranges3__45__cpo4swapE)
_ZN40_INTERNAL_cbf43734_4_k_cu_b8f1c1ca_170284cuda3std6ranges3__45__cpo4swapE:
	.zero		1
.L_8:


//--------------------- .nv.constant0._ZN7cutlass13device_kernelINS_4gemm6kernel13GemmUniversalIN4cute5tupleIJiiiiEEENS1_10collective13CollectiveMmaINS1_34MainloopSm90TmaGmmaWarpSpecializedILi5ENS5_IJNS4_1CILi2EEENSA_ILi1EEESC_EEENS1_32KernelTmaWarpSpecializedPingpongEEENS5_IJNSA_ILi64EEENSA_ILi112EEENSA_ILi128EEEEEENS_6half_tENS5_IJlSC_lEEESK_SL_NS4_8TiledMMAINS4_8MMA_AtomIJNS4_4SM904GMMA25MMA_64x16x16_F32F16F16_SSILNSP_5MajorE0ELSR_0ELNSP_7ScaleInE1ELSS_1EEEEEENS4_6LayoutINS5_IJSC_SC_SC_EEENS5_IJNSA_ILi0EEESX_SX_EEEEENS5_IJNS4_10UnderscoreES10_S10_EEEEENS4_13SM90_TMA_LOADENS4_14ComposedLayoutINS4_7SwizzleILi3ELi4ELi3EEENS4_18smem_ptr_flag_bitsILi16EEENSV_INS5_IJNSA_ILi8EEESG_EEENS5_IJSG_SC_EEEEEEEvNS4_8identityENS4_23SM90_TMA_LOAD_MULTICASTES1D_vS1E_EENS_8epilogue10collective6detail29Sm90TmaWarpSpecializedAdapterINS1I_15DefaultEpilogueISK_SL_SL_NS1H_6thread17LinearCombinationISK_Li1EffLNS1M_9ScaleType4KindE0ELNS_15FloatRoundStyleE2ESK_EENS1_15EpilogueDefaultEEEEEvvEEEEvNT_6ParamsE --------------------------
	.section	.nv.constant0._ZN7cutlass13device_kernelINS_4gemm6kernel13GemmUniversalIN4cute5tupleIJiiiiEEENS1_10collective13CollectiveMmaINS1_34MainloopSm90TmaGmmaWarpSpecializedILi5ENS5_IJNS4_1CILi2EEENSA_ILi1EEESC_EEENS1_32KernelTmaWarpSpecializedPingpongEEENS5_IJNSA_ILi64EEENSA_ILi112EEENSA_ILi128EEEEEENS_6half_tENS5_IJlSC_lEEESK_SL_NS4_8TiledMMAINS4_8MMA_AtomIJNS4_4SM904GMMA25MMA_64x16x16_F32F16F16_SSILNSP_5MajorE0ELSR_0ELNSP_7ScaleInE1ELSS_1EEEEEENS4_6LayoutINS5_IJSC_SC_SC_EEENS5_IJNSA_ILi0EEESX_SX_EEEEENS5_IJNS4_10UnderscoreES10_S10_EEEEENS4_13SM90_TMA_LOADENS4_14ComposedLayoutINS4_7SwizzleILi3ELi4ELi3EEENS4_18smem_ptr_flag_bitsILi16EEENSV_INS5_IJNSA_ILi8EEESG_EEENS5_IJSG_SC_EEEEEEEvNS4_8identityENS4_23SM90_TMA_LOAD_MULTICASTES1D_vS1E_EENS_8epilogue10collective6detail29Sm90TmaWarpSpecializedAdapterINS1I_15DefaultEpilogueISK_SL_SL_NS1H_6thread17LinearCombinationISK_Li1EffLNS1M_9ScaleType4KindE0ELNS_15FloatRoundStyleE2ESK_EENS1_15EpilogueDefaultEEEEEvvEEEEvNT_6ParamsE,"a",@progbits
	.sectionflags	@""
	.align	4
.nv.constant0._ZN7cutlass13device_kernelINS_4gemm6kernel13GemmUniversalIN4cute5tupleIJiiiiEEENS1_10collective13CollectiveMmaINS1_34MainloopSm90TmaGmmaWarpSpecializedILi5ENS5_IJNS4_1CILi2EEENSA_ILi1EEESC_EEENS1_32KernelTmaWarpSpecializedPingpongEEENS5_IJNSA_ILi64EEENSA_ILi112EEENSA_ILi128EEEEEENS_6half_tENS5_IJlSC_lEEESK_SL_NS4_8TiledMMAINS4_8MMA_AtomIJNS4_4SM904GMMA25MMA_64x16x16_F32F16F16_SSILNSP_5MajorE0ELSR_0ELNSP_7ScaleInE1ELSS_1EEEEEENS4_6LayoutINS5_IJSC_SC_SC_EEENS5_IJNSA_ILi0EEESX_SX_EEEEENS5_IJNS4_10UnderscoreES10_S10_EEEEENS4_13SM90_TMA_LOADENS4_14ComposedLayoutINS4_7SwizzleILi3ELi4ELi3EEENS4_18smem_ptr_flag_bitsILi16EEENSV_INS5_IJNSA_ILi8EEESG_EEENS5_IJSG_SC_EEEEEEEvNS4_8identityENS4_23SM90_TMA_LOAD_MULTICASTES1D_vS1E_EENS_8epilogue10collective6detail29Sm90TmaWarpSpecializedAdapterINS1I_15DefaultEpilogueISK_SL_SL_NS1H_6thread17LinearCombinationISK_Li1EffLNS1M_9ScaleType4KindE0ELNS_15FloatRoundStyleE2ESK_EENS1_15EpilogueDefaultEEEEEvvEEEEvNT_6ParamsE:
	.zero		1664


//--------------------- SYMBOLS --------------------------

	.type		.nv.reservedSmem.offset0,@object
	.size		.nv.reservedSmem.offset0,0x4
	.type		__assertfail,@function
